	.target	sm_90a

	.elftype	@"ET_EXEC"


//--------------------- .note.nv.tkinfo           --------------------------
	.section	.note.nv.tkinfo,"",@"SHT_NOTE"
	.sectionflags	@"SHF_NOTE_NV_TKINFO"
	.tkinfo
        /*0018*/ 	.word	0x00000002
        /*0030*/ 	.string	""
        /*0030*/ 	.string	"ptxas"
        /*0030*/ 	.string	"Cuda compilation tools, release 13.0, V13.0.88"
        /*0030*/ 	.string	"Build cuda_13.0.r13.0/compiler.36424714_0"
        /*0030*/ 	.string	"-arch sm_90a -m 64 "



//--------------------- .note.nv.cuinfo           --------------------------
	.section	.note.nv.cuinfo,"",@"SHT_NOTE"
	.sectionflags	@"SHF_NOTE_NV_CUINFO"
        /*0018*/ 	.short	0x0002
        /*001a*/ 	.short	0x005a
        /*001c*/ 	.short	0x0082
	.zero		2


//--------------------- .nv.info                  --------------------------
	.section	.nv.info,"",@"SHT_CUDA_INFO"
	.align	4


	//----- nvinfo : EIATTR_REGCOUNT
	.align		4
        /*0000*/ 	.byte	0x04, 0x2f
        /*0002*/ 	.short	(.L_15 - .L_14)
	.align		4
.L_14:
        /*0004*/ 	.word	index@(_ZN7cutlass13device_kernelINS_4gemm6kernel13GemmUniversalIN4cute5tupleIJiiiiEEENS1_10collective13CollectiveMmaINS1_34MainloopSm90TmaGmmaWarpSpecializedILi5ENS5_IJNS4_1CILi1EEESB_SB_EEENS1_32KernelTmaWarpSpecializedPingpongEEENS5_IJNSA_ILi64EEENSA_ILi256EEENSA_ILi128EEEEEEaNS5_IJlSB_lEEEaSJ_NS4_8TiledMMAINS4_8MMA_AtomIJNS4_4SM904GMMA27MMA_64x256x32_S32S8S8_SS_TNEEEENS4_6LayoutISC_NS5_IJNSA_ILi0EEESR_SR_EEEEENS5_IJNS4_10UnderscoreESU_SU_EEEEENS4_13SM90_TMA_LOADENS4_14ComposedLayoutINS4_7SwizzleILi3ELi4ELi3EEENS4_18smem_ptr_flag_bitsILi8EEENSQ_INS5_IJNSA_ILi8EEESH_EEENS5_IJSH_SB_EEEEEEEvNS4_8identityESX_S17_vS18_EENS_8epilogue10collective6detail29Sm90TmaWarpSpecializedAdapterINS1B_15DefaultEpilogueIaSJ_SJ_NS1A_6thread17LinearCombinationIaLi1EiiLNS1F_9ScaleType4KindE0ELNS_15FloatRoundStyleE2EaEENS1_15EpilogueDefaultEEEEEvvEEEEvNT_6ParamsE)
        /*0008*/ 	.word	0x000000a8


	//----- nvinfo : EIATTR_FRAME_SIZE
	.align		4
.L_15:
        /*000c*/ 	.byte	0x04, 0x11
        /*000e*/ 	.short	(.L_17 - .L_16)
	.align		4
.L_16:
        /*0010*/ 	.word	index@(_ZN7cutlass13device_kernelINS_4gemm6kernel13GemmUniversalIN4cute5tupleIJiiiiEEENS1_10collective13CollectiveMmaINS1_34MainloopSm90TmaGmmaWarpSpecializedILi5ENS5_IJNS4_1CILi1EEESB_SB_EEENS1_32KernelTmaWarpSpecializedPingpongEEENS5_IJNSA_ILi64EEENSA_ILi256EEENSA_ILi128EEEEEEaNS5_IJlSB_lEEEaSJ_NS4_8TiledMMAINS4_8MMA_AtomIJNS4_4SM904GMMA27MMA_64x256x32_S32S8S8_SS_TNEEEENS4_6LayoutISC_NS5_IJNSA_ILi0EEESR_SR_EEEEENS5_IJNS4_10UnderscoreESU_SU_EEEEENS4_13SM90_TMA_LOADENS4_14ComposedLayoutINS4_7SwizzleILi3ELi4ELi3EEENS4_18smem_ptr_flag_bitsILi8EEENSQ_INS5_IJNSA_ILi8EEESH_EEENS5_IJSH_SB_EEEEEEEvNS4_8identityESX_S17_vS18_EENS_8epilogue10collective6detail29Sm90TmaWarpSpecializedAdapterINS1B_15DefaultEpilogueIaSJ_SJ_NS1A_6thread17LinearCombinationIaLi1EiiLNS1F_9ScaleType4KindE0ELNS_15FloatRoundStyleE2EaEENS1_15EpilogueDefaultEEEEEvvEEEEvNT_6ParamsE)
        /*0014*/ 	.word	0x00000008


	//----- nvinfo : EIATTR_MIN_STACK_SIZE
	.align		4
.L_17:
        /*0018*/ 	.byte	0x04, 0x12
        /*001a*/ 	.short	(.L_19 - .L_18)
	.align		4
.L_18:
        /*001c*/ 	.word	index@(_ZN7cutlass13device_kernelINS_4gemm6kernel13GemmUniversalIN4cute5tupleIJiiiiEEENS1_10collective13CollectiveMmaINS1_34MainloopSm90TmaGmmaWarpSpecializedILi5ENS5_IJNS4_1CILi1EEESB_SB_EEENS1_32KernelTmaWarpSpecializedPingpongEEENS5_IJNSA_ILi64EEENSA_ILi256EEENSA_ILi128EEEEEEaNS5_IJlSB_lEEEaSJ_NS4_8TiledMMAINS4_8MMA_AtomIJNS4_4SM904GMMA27MMA_64x256x32_S32S8S8_SS_TNEEEENS4_6LayoutISC_NS5_IJNSA_ILi0EEESR_SR_EEEEENS5_IJNS4_10UnderscoreESU_SU_EEEEENS4_13SM90_TMA_LOADENS4_14ComposedLayoutINS4_7SwizzleILi3ELi4ELi3EEENS4_18smem_ptr_flag_bitsILi8EEENSQ_INS5_IJNSA_ILi8EEESH_EEENS5_IJSH_SB_EEEEEEEvNS4_8identityESX_S17_vS18_EENS_8epilogue10collective6detail29Sm90TmaWarpSpecializedAdapterINS1B_15DefaultEpilogueIaSJ_SJ_NS1A_6thread17LinearCombinationIaLi1EiiLNS1F_9ScaleType4KindE0ELNS_15FloatRoundStyleE2EaEENS1_15EpilogueDefaultEEEEEvvEEEEvNT_6ParamsE)
        /*0020*/ 	.word	0x00000008
.L_19:


//--------------------- .nv.compat                --------------------------
	.section	.nv.compat,"",@"SHT_CUDA_COMPAT_INFO"
	.align	4
        /*0000*/ 	.byte	0x02, 0x09, 0x01, 0x00, 0x02, 0x02, 0x04, 0x00, 0x02, 0x05, 0x05, 0x00, 0x03, 0x07, 0x01, 0x01
        /*0010*/ 	.byte	0x02, 0x03, 0x01, 0x00, 0x02, 0x06, 0x01, 0x00, 0x04, 0x0b, 0x08, 0x00, 0x00, 0x00, 0x00, 0x00
        /*0020*/ 	.byte	0x00, 0x00, 0x00, 0x00


//--------------------- .nv.info._ZN7cutlass13device_kernelINS_4gemm6kernel13GemmUniversalIN4cute5tupleIJiiiiEEENS1_10collective13CollectiveMmaINS1_34MainloopSm90TmaGmmaWarpSpecializedILi5ENS5_IJNS4_1CILi1EEESB_SB_EEENS1_32KernelTmaWarpSpecializedPingpongEEENS5_IJNSA_ILi64EEENSA_ILi256EEENSA_ILi128EEEEEEaNS5_IJlSB_lEEEaSJ_NS4_8TiledMMAINS4_8MMA_AtomIJNS4_4SM904GMMA27MMA_64x256x32_S32S8S8_SS_TNEEEENS4_6LayoutISC_NS5_IJNSA_ILi0EEESR_SR_EEEEENS5_IJNS4_10UnderscoreESU_SU_EEEEENS4_13SM90_TMA_LOADENS4_14ComposedLayoutINS4_7SwizzleILi3ELi4ELi3EEENS4_18smem_ptr_flag_bitsILi8EEENSQ_INS5_IJNSA_ILi8EEESH_EEENS5_IJSH_SB_EEEEEEEvNS4_8identityESX_S17_vS18_EENS_8epilogue10collective6detail29Sm90TmaWarpSpecializedAdapterINS1B_15DefaultEpilogueIaSJ_SJ_NS1A_6thread17LinearCombinationIaLi1EiiLNS1F_9ScaleType4KindE0ELNS_15FloatRoundStyleE2EaEENS1_15EpilogueDefaultEEEEEvvEEEEvNT_6ParamsE --------------------------
	.section	.nv.info._ZN7cutlass13device_kernelINS_4gemm6kernel13GemmUniversalIN4cute5tupleIJiiiiEEENS1_10collective13CollectiveMmaINS1_34MainloopSm90TmaGmmaWarpSpecializedILi5ENS5_IJNS4_1CILi1EEESB_SB_EEENS1_32KernelTmaWarpSpecializedPingpongEEENS5_IJNSA_ILi64EEENSA_ILi256EEENSA_ILi128EEEEEEaNS5_IJlSB_lEEEaSJ_NS4_8TiledMMAINS4_8MMA_AtomIJNS4_4SM904GMMA27MMA_64x256x32_S32S8S8_SS_TNEEEENS4_6LayoutISC_NS5_IJNSA_ILi0EEESR_SR_EEEEENS5_IJNS4_10UnderscoreESU_SU_EEEEENS4_13SM90_TMA_LOADENS4_14ComposedLayoutINS4_7SwizzleILi3ELi4ELi3EEENS4_18smem_ptr_flag_bitsILi8EEENSQ_INS5_IJNSA_ILi8EEESH_EEENS5_IJSH_SB_EEEEEEEvNS4_8identityESX_S17_vS18_EENS_8epilogue10collective6detail29Sm90TmaWarpSpecializedAdapterINS1B_15DefaultEpilogueIaSJ_SJ_NS1A_6thread17LinearCombinationIaLi1EiiLNS1F_9ScaleType4KindE0ELNS_15FloatRoundStyleE2EaEENS1_15EpilogueDefaultEEEEEvvEEEEvNT_6ParamsE,"",@"SHT_CUDA_INFO"
	.sectionflags	@""
	.align	4


	//----- nvinfo : EIATTR_CUDA_API_VERSION
	.align		4
        /*0000*/ 	.byte	0x04, 0x37
        /*0002*/ 	.short	(.L_21 - .L_20)
.L_20:
        /*0004*/ 	.word	0x00000082


	//----- nvinfo : EIATTR_KPARAM_INFO
	.align		4
.L_21:
        /*0008*/ 	.byte	0x04, 0x17
        /*000a*/ 	.short	(.L_23 - .L_22)
.L_22:
        /*000c*/ 	.word	0x00000000
        /*0010*/ 	.short	0x0000
        /*0012*/ 	.short	0x0070
        /*0014*/ 	.byte	0x00, 0xf0, 0x01, 0x10


	//----- nvinfo : EIATTR_SPARSE_MMA_MASK
	.align		4
.L_23:
        /*0018*/ 	.byte	0x03, 0x50
        /*001a*/ 	.short	0x0000


	//----- nvinfo : EIATTR_MAXREG_COUNT
	.align		4
        /*001c*/ 	.byte	0x03, 0x1b
        /*001e*/ 	.short	0x00a8


	//----- nvinfo : EIATTR_NUM_BARRIERS
	.align		4
        /*0020*/ 	.byte	0x02, 0x4c
        /*0022*/ 	.byte	0x01
	.zero		1


	//----- nvinfo : EIATTR_EXTERNS
	.align		4
        /*0024*/ 	.byte	0x04, 0x0f
        /*0026*/ 	.short	(.L_25 - .L_24)


	//   ....[0]....
	.align		4
.L_24:
        /*0028*/ 	.word	index@(__assertfail)


	//----- nvinfo : EIATTR_ANNOTATIONS
	.align		4
.L_25:
        /*002c*/ 	.byte	0x04, 0x55
        /*002e*/ 	.short	(.L_27 - .L_26)


	//   ....[0]....
.L_26:
        /*0030*/ 	.word	0x00000001
        /*0034*/ 	.byte	0xf0, 0x0a, 0x00, 0x00, 0x01, 0x00, 0x00, 0x00, 0x10, 0x83, 0x00, 0x00, 0x01, 0x00, 0x00, 0x00
        /*0044*/ 	.byte	0x20, 0x8f, 0x00, 0x00


	//----- nvinfo : EIATTR_MERCURY_ISA_VERSION
	.align		4
.L_27:
        /*0048*/ 	.byte	0x03, 0x5f
        /*004a*/ 	.short	0x0101


	//----- nvinfo : EIATTR_INT_WARP_WIDE_INSTR_OFFSETS
	.align		4
        /*004c*/ 	.byte	0x04, 0x31
        /*004e*/ 	.short	(.L_29 - .L_28)


	//   ....[0]....
.L_28:
        /*0050*/ 	.word	0x00000400


	//   ....[1]....
        /*0054*/ 	.word	0x00000420


	//   ....[2]....
        /*0058*/ 	.word	0x000004a0


	//   ....[3]....
        /*005c*/ 	.word	0x000004b0


	//   ....[4]....
        /*0060*/ 	.word	0x000004c0


	//   ....[5]....
        /*0064*/ 	.word	0x000004e0


	//   ....[6]....
        /*0068*/ 	.word	0x00000570


	//   ....[7]....
        /*006c*/ 	.word	0x00000590


	//----- nvinfo : EIATTR_COOP_GROUP_MASK_REGIDS
	.align		4
.L_29:
        /*0070*/ 	.byte	0x04, 0x29
        /*0072*/ 	.short	(.L_31 - .L_30)


	//   ....[0]....
.L_30:
        /*0074*/ 	.word	0xffffffff


	//   ....[1]....
        /*0078*/ 	.word	0xffffffff


	//   ....[2]....
        /*007c*/ 	.word	0xffffffff


	//   ....[3]....
        /*0080*/ 	.word	0xffffffff


	//   ....[4]....
        /*0084*/ 	.word	0xffffffff


	//   ....[5]....
        /*0088*/ 	.word	0xffffffff


	//----- nvinfo : EIATTR_COOP_GROUP_INSTR_OFFSETS
	.align		4
.L_31:
        /*008c*/ 	.byte	0x04, 0x28
        /*008e*/ 	.short	(.L_33 - .L_32)


	//   ....[0]....
.L_32:
        /*0090*/ 	.word	0x00000070


	//   ....[1]....
        /*0094*/ 	.word	0x00000080


	//   ....[2]....
        /*0098*/ 	.word	0x00000140


	//   ....[3]....
        /*009c*/ 	.word	0x000002f0


	//   ....[4]....
        /*00a0*/ 	.word	0x00000330


	//   ....[5]....
        /*00a4*/ 	.word	0x00000380


	//----- nvinfo : EIATTR_REG_RECONFIG
	.align		4
.L_33:
        /*00a8*/ 	.byte	0x01, 0x54
	.zero		2


	//----- nvinfo : EIATTR_SYSCALL_OFFSETS
	.align		4
        /*00ac*/ 	.byte	0x04, 0x46
        /*00ae*/ 	.short	(.L_35 - .L_34)


	//   ....[0]....
.L_34:
        /*00b0*/ 	.word	0x00001590


	//----- nvinfo : EIATTR_MBARRIER_INSTR_OFFSETS
	.align		4
.L_35:
        /*00b4*/ 	.byte	0x04, 0x39
        /*00b6*/ 	.short	(.L_37 - .L_36)


	//   ....[0]....
.L_36:
        /*00b8*/ 	.word	0x00000240
        /*00bc*/ 	.word	0x000000ff
        /*00c0*/ 	.word	0x00000000
        /*00c4*/ 	.short	0x0100
        /*00c6*/ 	.byte	0x08
	.zero		1


	//   ....[1]....
        /*00c8*/ 	.word	0x00000250
        /*00cc*/ 	.word	0x000000ff
        /*00d0*/ 	.word	0x00000028
        /*00d4*/ 	.short	0x0100
        /*00d6*/ 	.byte	0x08
	.zero		1


	//   ....[2]....
        /*00d8*/ 	.word	0x00000260
        /*00dc*/ 	.word	0x000000ff
        /*00e0*/ 	.word	0x00000008
        /*00e4*/ 	.short	0x0100
        /*00e6*/ 	.byte	0x08
	.zero		1


	//   ....[3]....
        /*00e8*/ 	.word	0x00000270
        /*00ec*/ 	.word	0x000000ff
        /*00f0*/ 	.word	0x00000030
        /*00f4*/ 	.short	0x0100
        /*00f6*/ 	.byte	0x08
	.zero		1


	//   ....[4]....
        /*00f8*/ 	.word	0x00000280
        /*00fc*/ 	.word	0x000000ff
        /*0100*/ 	.word	0x00000010
        /*0104*/ 	.short	0x0100
        /*0106*/ 	.byte	0x08
	.zero		1


	//   ....[5]....
        /*0108*/ 	.word	0x00000290
        /*010c*/ 	.word	0x000000ff
        /*0110*/ 	.word	0x00000038
        /*0114*/ 	.short	0x0100
        /*0116*/ 	.byte	0x08
	.zero		1


	//   ....[6]....
        /*0118*/ 	.word	0x000002a0
        /*011c*/ 	.word	0x000000ff
        /*0120*/ 	.word	0x00000018
        /*0124*/ 	.short	0x0100
        /*0126*/ 	.byte	0x08
	.zero		1


	//   ....[7]....
        /*0128*/ 	.word	0x000002b0
        /*012c*/ 	.word	0x000000ff
        /*0130*/ 	.word	0x00000040
        /*0134*/ 	.short	0x0100
        /*0136*/ 	.byte	0x08
	.zero		1


	//   ....[8]....
        /*0138*/ 	.word	0x000002c0
        /*013c*/ 	.word	0x000000ff
        /*0140*/ 	.word	0x00000020
        /*0144*/ 	.short	0x0100
        /*0146*/ 	.byte	0x08
	.zero		1


	//   ....[9]....
        /*0148*/ 	.word	0x000002d0
        /*014c*/ 	.word	0x000000ff
        /*0150*/ 	.word	0x00000048
        /*0154*/ 	.short	0x0100
        /*0156*/ 	.byte	0x08
	.zero		1


	//   ....[10]....
        /*0158*/ 	.word	0x000005d0
        /*015c*/ 	.word	0x000000ff
        /*0160*/ 	.word	0x00000080
        /*0164*/ 	.short	0x0100
        /*0166*/ 	.byte	0x08
	.zero		1


	//   ....[11]....
        /*0168*/ 	.word	0x00000640
        /*016c*/ 	.word	0x000000ff
        /*0170*/ 	.word	0x00000088
        /*0174*/ 	.short	0x0100
        /*0176*/ 	.byte	0x08
	.zero		1


	//   ....[12]....
        /*0178*/ 	.word	0x00000660
        /*017c*/ 	.word	0x000000ff
        /*0180*/ 	.word	0x00000060
        /*0184*/ 	.short	0x0100
        /*0186*/ 	.byte	0x09
	.zero		1


	//   ....[13]....
        /*0188*/ 	.word	0x00000670
        /*018c*/ 	.word	0x000000ff
        /*0190*/ 	.word	0x00000068
        /*0194*/ 	.short	0x0100
        /*0196*/ 	.byte	0x09
	.zero		1


	//   ....[14]....
        /*0198*/ 	.word	0x00000680
        /*019c*/ 	.word	0x000000ff
        /*01a0*/ 	.word	0x00000070
        /*01a4*/ 	.short	0x0100
        /*01a6*/ 	.byte	0x09
	.zero		1


	//   ....[15]....
        /*01a8*/ 	.word	0x00000690
        /*01ac*/ 	.word	0x000000ff
        /*01b0*/ 	.word	0x00000078
        /*01b4*/ 	.short	0x0100
        /*01b6*/ 	.byte	0x09
	.zero		1


	//   ....[16]....
        /*01b8*/ 	.word	0x00001470
        /*01bc*/ 	.word	0x0000009f
        /*01c0*/ 	.word	0x00000000
        /*01c4*/ 	.short	0x010a
        /*01c6*/ 	.byte	0x2a
	.zero		1


	//   ....[17]....
        /*01c8*/ 	.word	0x00001620
        /*01cc*/ 	.word	0x00000003
        /*01d0*/ 	.word	0x00000000
        /*01d4*/ 	.short	0x010a
        /*01d6*/ 	.byte	0x3f
	.zero		1


	//   ....[18]....
        /*01d8*/ 	.word	0x00001680
        /*01dc*/ 	.word	0x00000003
        /*01e0*/ 	.word	0x00000000
        /*01e4*/ 	.short	0x010a
        /*01e6*/ 	.byte	0x3f
	.zero		1


	//   ....[19]....
        /*01e8*/ 	.word	0x000019e0
        /*01ec*/ 	.word	0x000000ff
        /*01f0*/ 	.word	0x00000000
        /*01f4*/ 	.short	0x010a
        /*01f6*/ 	.byte	0x04
	.zero		1


	//   ....[20]....
        /*01f8*/ 	.word	0x00001a20
        /*01fc*/ 	.word	0x000000ff
        /*0200*/ 	.word	0x00000000
        /*0204*/ 	.short	0x010a
        /*0206*/ 	.byte	0x04
	.zero		1


	//   ....[21]....
        /*0208*/ 	.word	0x00001c80
        /*020c*/ 	.word	0x000000ff
        /*0210*/ 	.word	0x00000000
        /*0214*/ 	.short	0x0101
        /*0216*/ 	.byte	0x04
	.zero		1


	//   ....[22]....
        /*0218*/ 	.word	0x00001d70
        /*021c*/ 	.word	0x0000009e
        /*0220*/ 	.word	0x00000000
        /*0224*/ 	.short	0x0101
        /*0226*/ 	.byte	0x2d
	.zero		1


	//   ....[23]....
        /*0228*/ 	.word	0x00001e40
        /*022c*/ 	.word	0x000000ff
        /*0230*/ 	.word	0x00000000
        /*0234*/ 	.short	0x0101
        /*0236*/ 	.byte	0x06
	.zero		1


	//   ....[24]....
        /*0238*/ 	.word	0x00001ef0
        /*023c*/ 	.word	0x0000009f
        /*0240*/ 	.word	0x00000010
        /*0244*/ 	.short	0x010a
        /*0246*/ 	.byte	0x2a
	.zero		1


	//   ....[25]....
        /*0248*/ 	.word	0x00008330
        /*024c*/ 	.word	0x000000a0
        /*0250*/ 	.word	0x00000000
        /*0254*/ 	.short	0x0101
        /*0256*/ 	.byte	0x2d
	.zero		1


	//   ....[26]....
        /*0258*/ 	.word	0x00008c90
        /*025c*/ 	.word	0x0000000a
        /*0260*/ 	.word	0x00000028
        /*0264*/ 	.short	0x010a
        /*0266*/ 	.byte	0x3f
	.zero		1


	//   ....[27]....
        /*0268*/ 	.word	0x00009030
        /*026c*/ 	.word	0x00000005
        /*0270*/ 	.word	0x00000088
        /*0274*/ 	.short	0x0101
        /*0276*/ 	.byte	0x3f
	.zero		1


	//   ....[28]....
        /*0278*/ 	.word	0x000097b0
        /*027c*/ 	.word	0x00000009
        /*0280*/ 	.word	0x00000000
        /*0284*/ 	.short	0x010a
        /*0286*/ 	.byte	0x3f
	.zero		1


	//   ....[29]....
        /*0288*/ 	.word	0x00009830
        /*028c*/ 	.word	0x00000008
        /*0290*/ 	.word	0x00000000
        /*0294*/ 	.short	0x010a
        /*0296*/ 	.byte	0x3f
	.zero		1


	//   ....[30]....
        /*0298*/ 	.word	0x000098c0
        /*029c*/ 	.word	0x00000009
        /*02a0*/ 	.word	0x00000000
        /*02a4*/ 	.short	0x010a
        /*02a6*/ 	.byte	0x3f
	.zero		1


	//   ....[31]....
        /*02a8*/ 	.word	0x00009950
        /*02ac*/ 	.word	0x00000006
        /*02b0*/ 	.word	0x00000000
        /*02b4*/ 	.short	0x010a
        /*02b6*/ 	.byte	0x3f
	.zero		1


	//   ....[32]....
        /*02b8*/ 	.word	0x000099e0
        /*02bc*/ 	.word	0x00000003
        /*02c0*/ 	.word	0x00000000
        /*02c4*/ 	.short	0x010a
        /*02c6*/ 	.byte	0x3f
	.zero		1


	//   ....[33]....
        /*02c8*/ 	.word	0x00009a40
        /*02cc*/ 	.word	0x0000009d
        /*02d0*/ 	.word	0x00000000
        /*02d4*/ 	.short	0x010a
        /*02d6*/ 	.byte	0x3f
	.zero		1


	//   ....[34]....
        /*02d8*/ 	.word	0x00009a90
        /*02dc*/ 	.word	0x00000003
        /*02e0*/ 	.word	0x00000000
        /*02e4*/ 	.short	0x010a
        /*02e6*/ 	.byte	0x3f
	.zero		1


	//   ....[35]....
        /*02e8*/ 	.word	0x00009af0
        /*02ec*/ 	.word	0x00000004
        /*02f0*/ 	.word	0x00000000
        /*02f4*/ 	.short	0x010a
        /*02f6*/ 	.byte	0x3f
	.zero		1


	//   ....[36]....
        /*02f8*/ 	.word	0x00009b40
        /*02fc*/ 	.word	0x0000009d
        /*0300*/ 	.word	0x00000010
        /*0304*/ 	.short	0x010a
        /*0306*/ 	.byte	0x3f
	.zero		1


	//   ....[37]....
        /*0308*/ 	.word	0x00009c10
        /*030c*/ 	.word	0x0000000a
        /*0310*/ 	.word	0x00000028
        /*0314*/ 	.short	0x010a
        /*0316*/ 	.byte	0x3f
	.zero		1


	//   ....[38]....
        /*0318*/ 	.word	0x00009ce0
        /*031c*/ 	.word	0x00000009
        /*0320*/ 	.word	0x00000000
        /*0324*/ 	.short	0x010a
        /*0326*/ 	.byte	0x3f
	.zero		1


	//   ....[39]....
        /*0328*/ 	.word	0x00009d30
        /*032c*/ 	.word	0x00000008
        /*0330*/ 	.word	0x00000000
        /*0334*/ 	.short	0x010a
        /*0336*/ 	.byte	0x3f
	.zero		1


	//   ....[40]....
        /*0338*/ 	.word	0x00009d80
        /*033c*/ 	.word	0x00000009
        /*0340*/ 	.word	0x00000000
        /*0344*/ 	.short	0x010a
        /*0346*/ 	.byte	0x3f
	.zero		1


	//   ....[41]....
        /*0348*/ 	.word	0x00009dd0
        /*034c*/ 	.word	0x00000006
        /*0350*/ 	.word	0x00000000
        /*0354*/ 	.short	0x010a
        /*0356*/ 	.byte	0x3f
	.zero		1


	//----- nvinfo : EIATTR_NUM_MBARRIERS
	.align		4
.L_37:
        /*0358*/ 	.byte	0x03, 0x38
        /*035a*/ 	.short	0x0010


	//----- nvinfo : EIATTR_EXIT_INSTR_OFFSETS
	.align		4
        /*035c*/ 	.byte	0x04, 0x1c
        /*035e*/ 	.short	(.L_39 - .L_38)


	//   ....[0]....
.L_38:
        /*0360*/ 	.word	0x000011a0


	//   ....[1]....
        /*0364*/ 	.word	0x00001200


	//   ....[2]....
        /*0368*/ 	.word	0x000089c0


	//   ....[3]....
        /*036c*/ 	.word	0x000089f0


	//   ....[4]....
        /*0370*/ 	.word	0x00009a30


	//----- nvinfo : EIATTR_MAX_THREADS
	.align		4
.L_39:
        /*0374*/ 	.byte	0x04, 0x05
        /*0376*/ 	.short	(.L_41 - .L_40)
.L_40:
        /*0378*/ 	.word	0x00000180
        /*037c*/ 	.word	0x00000001
        /*0380*/ 	.word	0x00000001


	//----- nvinfo : EIATTR_CRS_STACK_SIZE
	.align		4
.L_41:
        /*0384*/ 	.byte	0x04, 0x1e
        /*0386*/ 	.short	(.L_43 - .L_42)
.L_42:
        /*0388*/ 	.word	0x00000000


	//----- nvinfo : EIATTR_CBANK_PARAM_SIZE
	.align		4
.L_43:
        /*038c*/ 	.byte	0x03, 0x19
        /*038e*/ 	.short	0x0470


	//----- nvinfo : EIATTR_PARAM_CBANK
	.align		4
        /*0390*/ 	.byte	0x04, 0x0a
        /*0392*/ 	.short	(.L_45 - .L_44)
	.align		4
.L_44:
        /*0394*/ 	.word	index@(.nv.constant0._ZN7cutlass13device_kernelINS_4gemm6kernel13GemmUniversalIN4cute5tupleIJiiiiEEENS1_10collective13CollectiveMmaINS1_34MainloopSm90TmaGmmaWarpSpecializedILi5ENS5_IJNS4_1CILi1EEESB_SB_EEENS1_32KernelTmaWarpSpecializedPingpongEEENS5_IJNSA_ILi64EEENSA_ILi256EEENSA_ILi128EEEEEEaNS5_IJlSB_lEEEaSJ_NS4_8TiledMMAINS4_8MMA_AtomIJNS4_4SM904GMMA27MMA_64x256x32_S32S8S8_SS_TNEEEENS4_6LayoutISC_NS5_IJNSA_ILi0EEESR_SR_EEEEENS5_IJNS4_10UnderscoreESU_SU_EEEEENS4_13SM90_TMA_LOADENS4_14ComposedLayoutINS4_7SwizzleILi3ELi4ELi3EEENS4_18smem_ptr_flag_bitsILi8EEENSQ_INS5_IJNSA_ILi8EEESH_EEENS5_IJSH_SB_EEEEEEEvNS4_8identityESX_S17_vS18_EENS_8epilogue10collective6detail29Sm90TmaWarpSpecializedAdapterINS1B_15DefaultEpilogueIaSJ_SJ_NS1A_6thread17LinearCombinationIaLi1EiiLNS1F_9ScaleType4KindE0ELNS_15FloatRoundStyleE2EaEENS1_15EpilogueDefaultEEEEEvvEEEEvNT_6ParamsE)
        /*0398*/ 	.short	0x0210
        /*039a*/ 	.short	0x0470


	//----- nvinfo : EIATTR_SW_WAR
	.align		4
.L_45:
        /*039c*/ 	.byte	0x04, 0x36
        /*039e*/ 	.short	(.L_47 - .L_46)
.L_46:
        /*03a0*/ 	.word	0x00000008
.L_47:


//--------------------- .nv.callgraph             --------------------------
	.section	.nv.callgraph,"",@"SHT_CUDA_CALLGRAPH"
	.align	4
	.sectionentsize	8
	.align		4
        /*0000*/ 	.word	0x00000000
	.align		4
        /*0004*/ 	.word	0xffffffff
	.align		4
        /*0008*/ 	.word	index@(_ZN7cutlass13device_kernelINS_4gemm6kernel13GemmUniversalIN4cute5tupleIJiiiiEEENS1_10collective13CollectiveMmaINS1_34MainloopSm90TmaGmmaWarpSpecializedILi5ENS5_IJNS4_1CILi1EEESB_SB_EEENS1_32KernelTmaWarpSpecializedPingpongEEENS5_IJNSA_ILi64EEENSA_ILi256EEENSA_ILi128EEEEEEaNS5_IJlSB_lEEEaSJ_NS4_8TiledMMAINS4_8MMA_AtomIJNS4_4SM904GMMA27MMA_64x256x32_S32S8S8_SS_TNEEEENS4_6LayoutISC_NS5_IJNSA_ILi0EEESR_SR_EEEEENS5_IJNS4_10UnderscoreESU_SU_EEEEENS4_13SM90_TMA_LOADENS4_14ComposedLayoutINS4_7SwizzleILi3ELi4ELi3EEENS4_18smem_ptr_flag_bitsILi8EEENSQ_INS5_IJNSA_ILi8EEESH_EEENS5_IJSH_SB_EEEEEEEvNS4_8identityESX_S17_vS18_EENS_8epilogue10collective6detail29Sm90TmaWarpSpecializedAdapterINS1B_15DefaultEpilogueIaSJ_SJ_NS1A_6thread17LinearCombinationIaLi1EiiLNS1F_9ScaleType4KindE0ELNS_15FloatRoundStyleE2EaEENS1_15EpilogueDefaultEEEEEvvEEEEvNT_6ParamsE)
	.align		4
        /*000c*/ 	.word	index@(__assertfail)
	.align		4
        /*0010*/ 	.word	0x00000000
	.align		4
        /*0014*/ 	.word	0xfffffffe
	.align		4
        /*0018*/ 	.word	0x00000000
	.align		4
        /*001c*/ 	.word	0xfffffffd
	.align		4
        /*0020*/ 	.word	0x00000000
	.align		4
        /*0024*/ 	.word	0xfffffffc


//--------------------- .nv.constant4             --------------------------
	.section	.nv.constant4,"a",@progbits
	.align	8
	.align		8
.nv.constant4:
        /*0000*/ 	.dword	__assertfail
	.align		8
        /*0008*/ 	.dword	__unnamed_1
	.align		8
        /*0010*/ 	.dword	_ZN39_INTERNAL_80a11cd8_4_k_cu_ead9c298_40924cuda3std3__45__cpo5beginE
	.align		8
        /*0018*/ 	.dword	_ZN39_INTERNAL_80a11cd8_4_k_cu_ead9c298_40924cuda3std3__45__cpo3endE
	.align		8
        /*0020*/ 	.dword	_ZN39_INTERNAL_80a11cd8_4_k_cu_ead9c298_40924cuda3std3__45__cpo6cbeginE
	.align		8
        /*0028*/ 	.dword	_ZN39_INTERNAL_80a11cd8_4_k_cu_ead9c298_40924cuda3std3__45__cpo4cendE
	.align		8
        /*0030*/ 	.dword	_ZN39_INTERNAL_80a11cd8_4_k_cu_ead9c298_40924cuda3std3__441_GLOBAL__N__80a11cd8_4_k_cu_ead9c298_40926ignoreE
	.align		8
        /*0038*/ 	.dword	_ZN39_INTERNAL_80a11cd8_4_k_cu_ead9c298_40924cuda3std3__419piecewise_constructE
	.align		8
        /*0040*/ 	.dword	_ZN39_INTERNAL_80a11cd8_4_k_cu_ead9c298_40924cuda3std3__48in_placeE
	.align		8
        /*0048*/ 	.dword	_ZN39_INTERNAL_80a11cd8_4_k_cu_ead9c298_40924cuda3std6ranges3__45__cpo4swapE
	.align		8
        /*0050*/ 	.dword	_ZN39_INTERNAL_80a11cd8_4_k_cu_ead9c298_40924cuda3std6ranges3__45__cpo9iter_moveE
	.align		8
        /*0058*/ 	.dword	_ZN39_INTERNAL_80a11cd8_4_k_cu_ead9c298_40924cute7productE
	.align		8
        /*0060*/ 	.dword	_ZN39_INTERNAL_80a11cd8_4_k_cu_ead9c298_40924cute1_E
	.align		8
        /*0068*/ 	.dword	$str$22
	.align		8
        /*0070*/ 	.dword	$str$23


//--------------------- .text._ZN7cutlass13device_kernelINS_4gemm6kernel13GemmUniversalIN4cute5tupleIJiiiiEEENS1_10collective13CollectiveMmaINS1_34MainloopSm90TmaGmmaWarpSpecializedILi5ENS5_IJNS4_1CILi1EEESB_SB_EEENS1_32KernelTmaWarpSpecializedPingpongEEENS5_IJNSA_ILi64EEENSA_ILi256EEENSA_ILi128EEEEEEaNS5_IJlSB_lEEEaSJ_NS4_8TiledMMAINS4_8MMA_AtomIJNS4_4SM904GMMA27MMA_64x256x32_S32S8S8_SS_TNEEEENS4_6LayoutISC_NS5_IJNSA_ILi0EEESR_SR_EEEEENS5_IJNS4_10UnderscoreESU_SU_EEEEENS4_13SM90_TMA_LOADENS4_14ComposedLayoutINS4_7SwizzleILi3ELi4ELi3EEENS4_18smem_ptr_flag_bitsILi8EEENSQ_INS5_IJNSA_ILi8EEESH_EEENS5_IJSH_SB_EEEEEEEvNS4_8identityESX_S17_vS18_EENS_8epilogue10collective6detail29Sm90TmaWarpSpecializedAdapterINS1B_15DefaultEpilogueIaSJ_SJ_NS1A_6thread17LinearCombinationIaLi1EiiLNS1F_9ScaleType4KindE0ELNS_15FloatRoundStyleE2EaEENS1_15EpilogueDefaultEEEEEvvEEEEvNT_6ParamsE --------------------------
	.section	.text._ZN7cutlass13device_kernelINS_4gemm6kernel13GemmUniversalIN4cute5tupleIJiiiiEEENS1_10collective13CollectiveMmaINS1_34MainloopSm90TmaGmmaWarpSpecializedILi5ENS5_IJNS4_1CILi1EEESB_SB_EEENS1_32KernelTmaWarpSpecializedPingpongEEENS5_IJNSA_ILi64EEENSA_ILi256EEENSA_ILi128EEEEEEaNS5_IJlSB_lEEEaSJ_NS4_8TiledMMAINS4_8MMA_AtomIJNS4_4SM904GMMA27MMA_64x256x32_S32S8S8_SS_TNEEEENS4_6LayoutISC_NS5_IJNSA_ILi0EEESR_SR_EEEEENS5_IJNS4_10UnderscoreESU_SU_EEEEENS4_13SM90_TMA_LOADENS4_14ComposedLayoutINS4_7SwizzleILi3ELi4ELi3EEENS4_18smem_ptr_flag_bitsILi8EEENSQ_INS5_IJNSA_ILi8EEESH_EEENS5_IJSH_SB_EEEEEEEvNS4_8identityESX_S17_vS18_EENS_8epilogue10collective6detail29Sm90TmaWarpSpecializedAdapterINS1B_15DefaultEpilogueIaSJ_SJ_NS1A_6thread17LinearCombinationIaLi1EiiLNS1F_9ScaleType4KindE0ELNS_15FloatRoundStyleE2EaEENS1_15EpilogueDefaultEEEEEvvEEEEvNT_6ParamsE,"ax",@progbits
	.align	128
.text._ZN7cutlass13device_kernelINS_4gemm6kernel13GemmUniversalIN4cute5tupleIJiiiiEEENS1_10collective13CollectiveMmaINS1_34MainloopSm90TmaGmmaWarpSpecializedILi5ENS5_IJNS4_1CILi1EEESB_SB_EEENS1_32KernelTmaWarpSpecializedPingpongEEENS5_IJNSA_ILi64EEENSA_ILi256EEENSA_ILi128EEEEEEaNS5_IJlSB_lEEEaSJ_NS4_8TiledMMAINS4_8MMA_AtomIJNS4_4SM904GMMA27MMA_64x256x32_S32S8S8_SS_TNEEEENS4_6LayoutISC_NS5_IJNSA_ILi0EEESR_SR_EEEEENS5_IJNS4_10UnderscoreESU_SU_EEEEENS4_13SM90_TMA_LOADENS4_14ComposedLayoutINS4_7SwizzleILi3ELi4ELi3EEENS4_18smem_ptr_flag_bitsILi8EEENSQ_INS5_IJNSA_ILi8EEESH_EEENS5_IJSH_SB_EEEEEEEvNS4_8identityESX_S17_vS18_EENS_8epilogue10collective6detail29Sm90TmaWarpSpecializedAdapterINS1B_15DefaultEpilogueIaSJ_SJ_NS1A_6thread17LinearCombinationIaLi1EiiLNS1F_9ScaleType4KindE0ELNS_15FloatRoundStyleE2EaEENS1_15EpilogueDefaultEEEEEvvEEEEvNT_6ParamsE:
        .type           _ZN7cutlass13device_kernelINS_4gemm6kernel13GemmUniversalIN4cute5tupleIJiiiiEEENS1_10collective13CollectiveMmaINS1_34MainloopSm90TmaGmmaWarpSpecializedILi5ENS5_IJNS4_1CILi1EEESB_SB_EEENS1_32KernelTmaWarpSpecializedPingpongEEENS5_IJNSA_ILi64EEENSA_ILi256EEENSA_ILi128EEEEEEaNS5_IJlSB_lEEEaSJ_NS4_8TiledMMAINS4_8MMA_AtomIJNS4_4SM904GMMA27MMA_64x256x32_S32S8S8_SS_TNEEEENS4_6LayoutISC_NS5_IJNSA_ILi0EEESR_SR_EEEEENS5_IJNS4_10UnderscoreESU_SU_EEEEENS4_13SM90_TMA_LOADENS4_14ComposedLayoutINS4_7SwizzleILi3ELi4ELi3EEENS4_18smem_ptr_flag_bitsILi8EEENSQ_INS5_IJNSA_ILi8EEESH_EEENS5_IJSH_SB_EEEEEEEvNS4_8identityESX_S17_vS18_EENS_8epilogue10collective6detail29Sm90TmaWarpSpecializedAdapterINS1B_15DefaultEpilogueIaSJ_SJ_NS1A_6thread17LinearCombinationIaLi1EiiLNS1F_9ScaleType4KindE0ELNS_15FloatRoundStyleE2EaEENS1_15EpilogueDefaultEEEEEvvEEEEvNT_6ParamsE,@function
        .size           _ZN7cutlass13device_kernelINS_4gemm6kernel13GemmUniversalIN4cute5tupleIJiiiiEEENS1_10collective13CollectiveMmaINS1_34MainloopSm90TmaGmmaWarpSpecializedILi5ENS5_IJNS4_1CILi1EEESB_SB_EEENS1_32KernelTmaWarpSpecializedPingpongEEENS5_IJNSA_ILi64EEENSA_ILi256EEENSA_ILi128EEEEEEaNS5_IJlSB_lEEEaSJ_NS4_8TiledMMAINS4_8MMA_AtomIJNS4_4SM904GMMA27MMA_64x256x32_S32S8S8_SS_TNEEEENS4_6LayoutISC_NS5_IJNSA_ILi0EEESR_SR_EEEEENS5_IJNS4_10UnderscoreESU_SU_EEEEENS4_13SM90_TMA_LOADENS4_14ComposedLayoutINS4_7SwizzleILi3ELi4ELi3EEENS4_18smem_ptr_flag_bitsILi8EEENSQ_INS5_IJNSA_ILi8EEESH_EEENS5_IJSH_SB_EEEEEEEvNS4_8identityESX_S17_vS18_EENS_8epilogue10collective6detail29Sm90TmaWarpSpecializedAdapterINS1B_15DefaultEpilogueIaSJ_SJ_NS1A_6thread17LinearCombinationIaLi1EiiLNS1F_9ScaleType4KindE0ELNS_15FloatRoundStyleE2EaEENS1_15EpilogueDefaultEEEEEvvEEEEvNT_6ParamsE,(.L_x_331 - _ZN7cutlass13device_kernelINS_4gemm6kernel13GemmUniversalIN4cute5tupleIJiiiiEEENS1_10collective13CollectiveMmaINS1_34MainloopSm90TmaGmmaWarpSpecializedILi5ENS5_IJNS4_1CILi1EEESB_SB_EEENS1_32KernelTmaWarpSpecializedPingpongEEENS5_IJNSA_ILi64EEENSA_ILi256EEENSA_ILi128EEEEEEaNS5_IJlSB_lEEEaSJ_NS4_8TiledMMAINS4_8MMA_AtomIJNS4_4SM904GMMA27MMA_64x256x32_S32S8S8_SS_TNEEEENS4_6LayoutISC_NS5_IJNSA_ILi0EEESR_SR_EEEEENS5_IJNS4_10UnderscoreESU_SU_EEEEENS4_13SM90_TMA_LOADENS4_14ComposedLayoutINS4_7SwizzleILi3ELi4ELi3EEENS4_18smem_ptr_flag_bitsILi8EEENSQ_INS5_IJNSA_ILi8EEESH_EEENS5_IJSH_SB_EEEEEEEvNS4_8identityESX_S17_vS18_EENS_8epilogue10collective6detail29Sm90TmaWarpSpecializedAdapterINS1B_15DefaultEpilogueIaSJ_SJ_NS1A_6thread17LinearCombinationIaLi1EiiLNS1F_9ScaleType4KindE0ELNS_15FloatRoundStyleE2EaEENS1_15EpilogueDefaultEEEEEvvEEEEvNT_6ParamsE)
        .other          _ZN7cutlass13device_kernelINS_4gemm6kernel13GemmUniversalIN4cute5tupleIJiiiiEEENS1_10collective13CollectiveMmaINS1_34MainloopSm90TmaGmmaWarpSpecializedILi5ENS5_IJNS4_1CILi1EEESB_SB_EEENS1_32KernelTmaWarpSpecializedPingpongEEENS5_IJNSA_ILi64EEENSA_ILi256EEENSA_ILi128EEEEEEaNS5_IJlSB_lEEEaSJ_NS4_8TiledMMAINS4_8MMA_AtomIJNS4_4SM904GMMA27MMA_64x256x32_S32S8S8_SS_TNEEEENS4_6LayoutISC_NS5_IJNSA_ILi0EEESR_SR_EEEEENS5_IJNS4_10UnderscoreESU_SU_EEEEENS4_13SM90_TMA_LOADENS4_14ComposedLayoutINS4_7SwizzleILi3ELi4ELi3EEENS4_18smem_ptr_flag_bitsILi8EEENSQ_INS5_IJNSA_ILi8EEESH_EEENS5_IJSH_SB_EEEEEEEvNS4_8identityESX_S17_vS18_EENS_8epilogue10collective6detail29Sm90TmaWarpSpecializedAdapterINS1B_15DefaultEpilogueIaSJ_SJ_NS1A_6thread17LinearCombinationIaLi1EiiLNS1F_9ScaleType4KindE0ELNS_15FloatRoundStyleE2EaEENS1_15EpilogueDefaultEEEEEvvEEEEvNT_6ParamsE,@"STO_CUDA_ENTRY STV_DEFAULT"
_ZN7cutlass13device_kernelINS_4gemm6kernel13GemmUniversalIN4cute5tupleIJiiiiEEENS1_10collective13CollectiveMmaINS1_34MainloopSm90TmaGmmaWarpSpecializedILi5ENS5_IJNS4_1CILi1EEESB_SB_EEENS1_32KernelTmaWarpSpecializedPingpongEEENS5_IJNSA_ILi64EEENSA_ILi256EEENSA_ILi128EEEEEEaNS5_IJlSB_lEEEaSJ_NS4_8TiledMMAINS4_8MMA_AtomIJNS4_4SM904GMMA27MMA_64x256x32_S32S8S8_SS_TNEEEENS4_6LayoutISC_NS5_IJNSA_ILi0EEESR_SR_EEEEENS5_IJNS4_10UnderscoreESU_SU_EEEEENS4_13SM90_TMA_LOADENS4_14ComposedLayoutINS4_7SwizzleILi3ELi4ELi3EEENS4_18smem_ptr_flag_bitsILi8EEENSQ_INS5_IJNSA_ILi8EEESH_EEENS5_IJSH_SB_EEEEEEEvNS4_8identityESX_S17_vS18_EENS_8epilogue10collective6detail29Sm90TmaWarpSpecializedAdapterINS1B_15DefaultEpilogueIaSJ_SJ_NS1A_6thread17LinearCombinationIaLi1EiiLNS1F_9ScaleType4KindE0ELNS_15FloatRoundStyleE2EaEENS1_15EpilogueDefaultEEEEEvvEEEEvNT_6ParamsE:
[----:B------:R-:W0:Y:S02]  /*0000*/  LDC R1, c[0x0][0x28] ;  /* 0x00000a00ff017b82 */ /* 0x000e240000000800 */
[----:B0-----:R-:W-:Y:S01]  /*0010*/  VIADD R1, R1, 0xfffffff8 ;  /* 0xfffffff801017836 */ /* 0x001fe20000000000 */
[----:B------:R-:W0:Y:S01]  /*0020*/  S2R R4, SR_TID.X ;  /* 0x0000000000047919 */ /* 0x000e220000002100 */
[----:B------:R-:W-:Y:S01]  /*0030*/  ELECT P0, URZ, PT ;  /* 0x00000000003f782f */ /* 0x000fe20003800000 */
[----:B------:R-:W-:Y:S01]  /*0040*/  BSSY B0, `(.L_x_0) ;  /* 0x000000f000007945 */ /* 0x000fe20003800000 */
[--C-:B0-----:R-:W-:Y:S02]  /*0050*/  SHF.R.U32.HI R0, RZ, 0x5, R4.reuse ;  /* 0x00000005ff007819 */ /* 0x101fe40000011604 */
[----:B------:R-:W-:-:S03]  /*0060*/  SHF.R.U32.HI R5, RZ, 0x7, R4 ;  /* 0x00000007ff057819 */ /* 0x000fc60000011604 */
[----:B------:R-:W0:Y:S04]  /*0070*/  SHFL.IDX PT, R2, R0, RZ, 0x1f ;  /* 0x00001fff00027589 */ /* 0x000e2800000e0000 */
[----:B------:R1:W2:Y:S01]  /*0080*/  SHFL.IDX PT, R8, R5, RZ, 0x1f ;  /* 0x00001fff05087589 */ /* 0x0002a200000e0000 */
[----:B0-----:R-:W-:-:S13]  /*0090*/  ISETP.NE.OR P0, PT, R2, RZ, !P0 ;  /* 0x000000ff0200720c */ /* 0x001fda0004705670 */
[----:B-12---:R-:W-:Y:S05]  /*00a0*/  @P0 BRA `(.L_x_1) ;  /* 0x0000000000200947 */ /* 0x006fea0003800000 */
[----:B------:R-:W-:Y:S02]  /*00b0*/  ULDC.64 UR4, c[0x0][0x198] ;  /* 0x0000660000047ab9 */ /* 0x000fe40000000a00 */
[----:B------:R-:W-:Y:S02]  /*00c0*/  UIADD3 UR6, UP0, UR4, 0xf0, URZ ;  /* 0x000000f004067890 */ /* 0x000fe4000ff1e03f */
[----:B------:R-:W-:Y:S02]  /*00d0*/  UIADD3 UR4, UP1, UR4, 0x1f0, URZ ;  /* 0x000001f004047890 */ /* 0x000fe4000ff3e03f */
[----:B------:R-:W-:Y:S02]  /*00e0*/  UIADD3.X UR7, URZ, UR5, URZ, UP0, !UPT ;  /* 0x000000053f077290 */ /* 0x000fe400087fe43f */
[----:B------:R-:W-:-:S07]  /*00f0*/  UIADD3.X UR5, URZ, UR5, URZ, UP1, !UPT ;  /* 0x000000053f057290 */ /* 0x000fce0008ffe43f */
[----:B------:R0:W-:Y:S02]  /*0100*/  UTMACCTL.PF [UR6] ;  /* 0x00000000060079b9 */ /* 0x0001e40008040000 */
[----:B------:R0:W-:Y:S02]  /*0110*/  UTMACCTL.PF [UR4] ;  /* 0x00000000040079b9 */ /* 0x0001e40008040000 */
[----:B0-----:R-:W-:Y:S01]  /*0120*/  NOP ;  /* 0x0000000000007918 */ /* 0x001fe20000000000 */
.L_x_1:
[----:B------:R-:W-:Y:S05]  /*0130*/  BSYNC B0 ;  /* 0x0000000000007941 */ /* 0x000fea0003800000 */
.L_x_0:
[----:B------:R-:W0:Y:S02]  /*0140*/  SHFL.IDX PT, R3, R0, RZ, 0x1f ;  /* 0x00001fff00037589 */ /* 0x000e2400000e0000 */
[----:B0-----:R-:W-:-:S13]  /*0150*/  ISETP.NE.AND P0, PT, R3, RZ, PT ;  /* 0x000000ff0300720c */ /* 0x001fda0003f05270 */
[----:B------:R-:W-:Y:S05]  /*0160*/  @P0 BRA `(.L_x_2) ;  /* 0x0000000000600947 */ /* 0x000fea0003800000 */
[----:B------:R-:W0:Y:S01]  /*0170*/  S2UR UR8, SR_CgaCtaId ;  /* 0x00000000000879c3 */ /* 0x000e220000008800 */
[----:B------:R-:W-:Y:S01]  /*0180*/  UMOV UR4, 0x400 ;  /* 0x0000040000047882 */ /* 0x000fe20000000000 */
[----:B------:R-:W-:Y:S01]  /*0190*/  UMOV UR5, 0x1 ;  /* 0x0000000100057882 */ /* 0x000fe20000000000 */
[----:B------:R-:W-:Y:S01]  /*01a0*/  UMOV UR6, 0x80 ;  /* 0x0000008000067882 */ /* 0x000fe20000000000 */
[----:B------:R-:W-:Y:S01]  /*01b0*/  ELECT P0, URZ, PT ;  /* 0x00000000003f782f */ /* 0x000fe20003800000 */
[----:B------:R-:W-:-:S04]  /*01c0*/  UIADD3 UR6, -UR6, 0x100000, URZ ;  /* 0x0010000006067890 */ /* 0x000fc8000fffe13f */
[----:B------:R-:W-:Y:S02]  /*01d0*/  USHF.L.U32 UR7, UR6, 0xb, URZ ;  /* 0x0000000b06077899 */ /* 0x000fe4000800063f */
[----:B------:R-:W-:Y:S02]  /*01e0*/  USHF.L.U32 UR6, UR6, 0x1, URZ ;  /* 0x0000000106067899 */ /* 0x000fe4000800063f */
[----:B0-----:R-:W-:Y:S02]  /*01f0*/  ULEA UR8, UR8, UR4, 0x18 ;  /* 0x0000000408087291 */ /* 0x001fe4000f8ec03f */
[----:B------:R-:W-:-:S04]  /*0200*/  UIADD3 UR4, -UR5, 0x100000, URZ ;  /* 0x0010000005047890 */ /* 0x000fc8000fffe13f */
[----:B------:R-:W-:Y:S02]  /*0210*/  USHF.L.U32 UR5, UR4, 0xb, URZ ;  /* 0x0000000b04057899 */ /* 0x000fe4000800063f */
[----:B------:R-:W-:Y:S01]  /*0220*/  USHF.L.U32 UR4, UR4, 0x1, URZ ;  /* 0x0000000104047899 */ /* 0x000fe2000800063f */
[----:B------:R-:W0:Y:S11]  /*0230*/  FENCE.VIEW.ASYNC.S ;  /* 0x00000000000073c6 */ /* 0x000e360000000000 */
[----:B0-----:R0:W1:Y:S01]  /*0240*/  SYNCS.EXCH.64 URZ, [UR8], UR4 ;  /* 0x00000004083f75b2 */ /* 0x0010620008000100 */
[----:B------:R0:W2:Y:S01]  /*0250*/  SYNCS.EXCH.64 URZ, [UR8+0x28], UR6 ;  /* 0x00002806083f75b2 */ /* 0x0000a20008000100 */
[----:B------:R0:W3:Y:S01]  /*0260*/  SYNCS.EXCH.64 URZ, [UR8+0x8], UR4 ;  /* 0x00000804083f75b2 */ /* 0x0000e20008000100 */
[----:B------:R0:W4:Y:S01]  /*0270*/  SYNCS.EXCH.64 URZ, [UR8+0x30], UR6 ;  /* 0x00003006083f75b2 */ /* 0x0001220008000100 */
[----:B------:R0:W0:Y:S01]  /*0280*/  SYNCS.EXCH.64 URZ, [UR8+0x10], UR4 ;  /* 0x00001004083f75b2 */ /* 0x0000220008000100 */
[----:B------:R0:W0:Y:S01]  /*0290*/  SYNCS.EXCH.64 URZ, [UR8+0x38], UR6 ;  /* 0x00003806083f75b2 */ /* 0x0000220008000100 */
[----:B------:R0:W0:Y:S01]  /*02a0*/  SYNCS.EXCH.64 URZ, [UR8+0x18], UR4 ;  /* 0x00001804083f75b2 */ /* 0x0000220008000100 */
[----:B------:R0:W0:Y:S01]  /*02b0*/  SYNCS.EXCH.64 URZ, [UR8+0x40], UR6 ;  /* 0x00004006083f75b2 */ /* 0x0000220008000100 */
[----:B------:R0:W0:Y:S01]  /*02c0*/  SYNCS.EXCH.64 URZ, [UR8+0x20], UR4 ;  /* 0x00002004083f75b2 */ /* 0x0000220008000100 */
[----:B------:R0:W0:Y:S01]  /*02d0*/  SYNCS.EXCH.64 URZ, [UR8+0x48], UR6 ;  /* 0x00004806083f75b2 */ /* 0x0000220008000100 */
[----:B------:R-:W-:Y:S01]  /*02e0*/  NOP ;  /* 0x0000000000007918 */ /* 0x000fe20000000000 */
.L_x_2:
[----:B------:R-:W5:Y:S01]  /*02f0*/  SHFL.IDX PT, R6, R0, RZ, 0x1f ;  /* 0x00001fff00067589 */ /* 0x000f6200000e0000 */
[----:B------:R-:W-:Y:S01]  /*0300*/  ELECT P0, URZ, PT ;  /* 0x00000000003f782f */ /* 0x000fe20003800000 */
[----:B------:R-:W-:Y:S01]  /*0310*/  NOP ;  /* 0x0000000000007918 */ /* 0x000fe20000000000 */
[----:B------:R-:W-:Y:S01]  /*0320*/  ELECT P1, URZ, PT ;  /* 0x00000000003f782f */ /* 0x000fe20003820000 */
[----:B------:R-:W1:Y:S01]  /*0330*/  SHFL.IDX PT, R3, R0, RZ, 0x1f ;  /* 0x00001fff00037589 */ /* 0x000e6200000e0000 */
[----:B0-----:R-:W-:Y:S01]  /*0340*/  UMOV UR4, 0x20 ;  /* 0x0000002000047882 */ /* 0x001fe20000000000 */
[----:B------:R-:W-:Y:S01]  /*0350*/  UMOV UR11, 0x80 ;  /* 0x00000080000b7882 */ /* 0x000fe20000000000 */
[----:B------:R-:W-:Y:S01]  /*0360*/  NOP ;  /* 0x0000000000007918 */ /* 0x000fe20000000000 */
[C---:B------:R-:W-:Y:S01]  /*0370*/  VIADD R33, R8.reuse, 0xffffffff ;  /* 0xffffffff08217836 */ /* 0x040fe20000000000 */
[----:B------:R-:W0:Y:S01]  /*0380*/  SHFL.IDX PT, R5, R5, RZ, 0x1f ;  /* 0x00001fff05057589 */ /* 0x000e2200000e0000 */
[----:B------:R-:W-:Y:S01]  /*0390*/  ULDC.64 UR36, c[0x0][0x208] ;  /* 0x0000820000247ab9 */ /* 0x000fe20000000a00 */
[----:B------:R-:W-:-:S02]  /*03a0*/  ISETP.NE.AND P2, PT, R8, RZ, PT ;  /* 0x000000ff0800720c */ /* 0x000fc40003f45270 */
[----:B------:R-:W-:Y:S02]  /*03b0*/  ISETP.GE.U32.AND P3, PT, R33, 0x2, PT ;  /* 0x000000022100780c */ /* 0x000fe40003f66070 */
[----:B-----5:R-:W-:Y:S02]  /*03c0*/  ISETP.NE.OR P0, PT, R6, RZ, !P0 ;  /* 0x000000ff0600720c */ /* 0x020fe40004705670 */
[----:B-1----:R-:W-:Y:S02]  /*03d0*/  ISETP.NE.OR P1, PT, R3, RZ, !P1 ;  /* 0x000000ff0300720c */ /* 0x002fe40004f25670 */
[----:B------:R-:W-:-:S04]  /*03e0*/  SHF.R.S32.HI R3, RZ, 0x1f, R2 ;  /* 0x0000001fff037819 */ /* 0x000fc80000011402 */
[----:B------:R-:W-:-:S05]  /*03f0*/  LEA.HI R3, R3, R2, RZ, 0x2 ;  /* 0x0000000203037211 */ /* 0x000fca00078f10ff */
[----:B------:R-:W-:Y:S01]  /*0400*/  VOTEU.ALL UP0, P0 ;  /* 0x00000000003f7886 */ /* 0x000fe20000000000 */
[----:B------:R-:W-:Y:S01]  /*0410*/  LOP3.LUT R3, R3, 0xfffffffc, RZ, 0xc0, !PT ;  /* 0xfffffffc03037812 */ /* 0x000fe200078ec0ff */
[----:B------:R-:W-:-:S03]  /*0420*/  VOTEU.ALL UP1, P1 ;  /* 0x00000000003f7886 */ /* 0x000fc60000820000 */
[----:B------:R-:W1:Y:S01]  /*0430*/  @!UP0 S2UR UR7, SR_CgaCtaId ;  /* 0x00000000000789c3 */ /* 0x000e620000008800 */
[----:B------:R-:W-:Y:S01]  /*0440*/  @!UP0 UMOV UR6, 0x400 ;  /* 0x0000040000068882 */ /* 0x000fe20000000000 */
[----:B------:R-:W-:-:S04]  /*0450*/  @!UP0 UIADD3 UR4, -UR4, 0x100000, URZ ;  /* 0x0010000004048890 */ /* 0x000fc8000fffe13f */
[----:B------:R-:W-:Y:S02]  /*0460*/  @!UP0 USHF.L.U32 UR5, UR4, 0xb, URZ ;  /* 0x0000000b04058899 */ /* 0x000fe4000800063f */
[----:B------:R-:W-:Y:S01]  /*0470*/  @!UP0 USHF.L.U32 UR4, UR4, 0x1, URZ ;  /* 0x0000000104048899 */ /* 0x000fe2000800063f */
[----:B------:R-:W-:Y:S01]  /*0480*/  IMAD.IADD R0, R2, 0x1, -R3 ;  /* 0x0000000102007824 */ /* 0x000fe200078e0a03 */
[----:B------:R-:W-:Y:S01]  /*0490*/  @!UP1 UMOV UR9, 0x400 ;  /* 0x0000040000099882 */ /* 0x000fe20000000000 */
[----:B------:R-:W-:Y:S01]  /*04a0*/  VOTEU.ALL UP2, P1 ;  /* 0x00000000003f7886 */ /* 0x000fe20000840000 */
[----:B------:R-:W-:Y:S01]  /*04b0*/  VOTEU.ALL UP3, P1 ;  /* 0x00000000003f7886 */ /* 0x000fe20000860000 */
[----:B------:R-:W-:Y:S01]  /*04c0*/  VOTEU.ALL UP4, P1 ;  /* 0x00000000003f7886 */ /* 0x000fe20000880000 */
[----:B------:R-:W5:Y:S01]  /*04d0*/  @!UP1 S2UR UR10, SR_CgaCtaId ;  /* 0x00000000000a99c3 */ /* 0x000f620000008800 */
[----:B------:R-:W-:Y:S01]  /*04e0*/  VOTEU.ALL UP5, P1 ;  /* 0x00000000003f7886 */ /* 0x000fe200008a0000 */
[----:B------:R-:W-:-:S04]  /*04f0*/  SHF.R.S32.HI R3, RZ, 0x1f, R4 ;  /* 0x0000001fff037819 */ /* 0x000fc80000011404 */
[----:B------:R-:W-:-:S04]  /*0500*/  LEA.HI R3, R3, R4, RZ, 0x7 ;  /* 0x0000000403037211 */ /* 0x000fc800078f38ff */
[----:B------:R-:W-:-:S05]  /*0510*/  LOP3.LUT R3, R3, 0xffffff80, RZ, 0xc0, !PT ;  /* 0xffffff8003037812 */ /* 0x000fca00078ec0ff */
[----:B------:R-:W-:Y:S01]  /*0520*/  IMAD.IADD R3, R4, 0x1, -R3 ;  /* 0x0000000104037824 */ /* 0x000fe200078e0a03 */
[----:B-1----:R-:W-:Y:S02]  /*0530*/  @!UP0 ULEA UR8, UR7, UR6, 0x18 ;  /* 0x0000000607088291 */ /* 0x002fe4000f8ec03f */
[----:B------:R-:W-:-:S04]  /*0540*/  @!UP1 UIADD3 UR6, -UR11, 0x100000, URZ ;  /* 0x001000000b069890 */ /* 0x000fc8000fffe13f */
[----:B------:R-:W-:Y:S02]  /*0550*/  @!UP1 USHF.L.U32 UR7, UR6, 0xb, URZ ;  /* 0x0000000b06079899 */ /* 0x000fe4000800063f */
[----:B------:R-:W-:Y:S01]  /*0560*/  @!UP1 USHF.L.U32 UR6, UR6, 0x1, URZ ;  /* 0x0000000106069899 */ /* 0x000fe2000800063f */
[----:B------:R-:W-:Y:S01]  /*0570*/  VOTEU.ALL UP0, P0 ;  /* 0x00000000003f7886 */ /* 0x000fe20000000000 */
[----:B-----5:R-:W-:Y:S01]  /*0580*/  @!UP1 ULEA UR9, UR10, UR9, 0x18 ;  /* 0x000000090a099291 */ /* 0x020fe2000f8ec03f */
[----:B------:R-:W-:Y:S02]  /*0590*/  VOTEU.ALL UP1, P0 ;  /* 0x00000000003f7886 */ /* 0x000fe40000020000 */
[----:B------:R-:W-:Y:S01]  /*05a0*/  ULDC.64 UR10, c[0x0][0x598] ;  /* 0x00016600000a7ab9 */ /* 0x000fe20000000a00 */
[----:B------:R-:W-:Y:S01]  /*05b0*/  ISETP.NE.AND P0, PT, R0, 0x3, PT ;  /* 0x000000030000780c */ /* 0x000fe20003f05270 */
[----:B------:R-:W1:Y:S02]  /*05c0*/  FENCE.VIEW.ASYNC.S ;  /* 0x00000000000073c6 */ /* 0x000e640000000000 */
[----:B-1----:R1:W2:Y:S01]  /*05d0*/  @!UP0 SYNCS.EXCH.64 URZ, [UR8+0x80], UR4 ;  /* 0x00008004083f85b2 */ /* 0x0022a20008000100 */
[----:B------:R-:W-:-:S02]  /*05e0*/  ISETP.NE.U32.AND P1, PT, RZ, UR10, PT ;  /* 0x0000000aff007c0c */ /* 0x000fc4000bf25070 */
[----:B------:R-:W-:Y:S02]  /*05f0*/  ISETP.EQ.OR P0, PT, R0, RZ, !P0 ;  /* 0x000000ff0000720c */ /* 0x000fe40004702670 */
[----:B------:R-:W-:Y:S02]  /*0600*/  ISETP.NE.AND.EX P1, PT, RZ, UR11, PT, P1 ;  /* 0x0000000bff007c0c */ /* 0x000fe4000bf25310 */
[----:B------:R-:W-:-:S04]  /*0610*/  ISETP.EQ.AND P0, PT, R8, RZ, P0 ;  /* 0x000000ff0800720c */ /* 0x000fc80000702270 */
[----:B------:R-:W-:-:S04]  /*0620*/  SEL R16, RZ, 0x1, !P0 ;  /* 0x00000001ff107807 */ /* 0x000fc80004000000 */
[----:B------:R-:W-:Y:S01]  /*0630*/  SEL R16, R16, 0x2, P3 ;  /* 0x0000000210107807 */ /* 0x000fe20001800000 */
[----:B------:R1:W2:Y:S01]  /*0640*/  @!UP1 SYNCS.EXCH.64 URZ, [UR8+0x88], UR4 ;  /* 0x00008804083f95b2 */ /* 0x0002a20008000100 */
[----:B------:R-:W-:Y:S01]  /*0650*/  NOP ;  /* 0x0000000000007918 */ /* 0x000fe20000000000 */
[----:B------:R1:W2:Y:S01]  /*0660*/  @!UP2 SYNCS.EXCH.64 URZ, [UR9+0x60], UR6 ;  /* 0x00006006093fa5b2 */ /* 0x0002a20008000100 */
[----:B------:R1:W2:Y:S01]  /*0670*/  @!UP3 SYNCS.EXCH.64 URZ, [UR9+0x68], UR6 ;  /* 0x00006806093fb5b2 */ /* 0x0002a20008000100 */
[----:B------:R1:W2:Y:S01]  /*0680*/  @!UP4 SYNCS.EXCH.64 URZ, [UR9+0x70], UR6 ;  /* 0x00007006093fc5b2 */ /* 0x0002a20008000100 */
[----:B------:R1:W2:Y:S01]  /*0690*/  @!UP5 SYNCS.EXCH.64 URZ, [UR9+0x78], UR6 ;  /* 0x00007806093fd5b2 */ /* 0x0002a20008000100 */
[----:B------:R-:W-:Y:S01]  /*06a0*/  NOP ;  /* 0x0000000000007918 */ /* 0x000fe20000000000 */
[----:B--234-:R-:W-:Y:S06]  /*06b0*/  BAR.SYNC.DEFER_BLOCKING 0x0 ;  /* 0x0000000000007b1d */ /* 0x01cfec0000010000 */
[----:B01----:R-:W-:Y:S05]  /*06c0*/  @!P1 BRA `(.L_x_3) ;  /* 0x00000000001c9947 */ /* 0x003fea0003800000 */
[----:B------:R-:W0:Y:S02]  /*06d0*/  LDC.64 R6, c[0x0][0x598] ;  /* 0x00016600ff067b82 */ /* 0x000e240000000a00 */
[----:B0-----:R-:W2:Y:S02]  /*06e0*/  LDG.E.64 R6, desc[UR36][R6.64] ;  /* 0x0000002406067981 */ /* 0x001ea4000c1e1b00 */
[----:B--2---:R-:W-:-:S04]  /*06f0*/  ISETP.NE.U32.AND P0, PT, R6, RZ, PT ;  /* 0x000000ff0600720c */ /* 0x004fc80003f05070 */
[----:B------:R-:W-:-:S13]  /*0700*/  ISETP.NE.AND.EX P0, PT, R7, RZ, PT, P0 ;  /* 0x000000ff0700720c */ /* 0x000fda0003f05300 */
[----:B------:R-:W-:Y:S05]  /*0710*/  @!P0 BRA `(.L_x_3) ;  /* 0x0000000000088947 */ /* 0x000fea0003800000 */
[----:B------:R1:W5:Y:S01]  /*0720*/  LD.E R153, desc[UR36][R6.64] ;  /* 0x0000002406997980 */ /* 0x000362000c101900 */
[----:B------:R-:W-:Y:S05]  /*0730*/  BRA `(.L_x_4) ;  /* 0x0000000000247947 */ /* 0x000fea0003800000 */
.L_x_3:
[----:B------:R-:W-:Y:S02]  /*0740*/  ULDC.64 UR4, c[0x0][0x588] ;  /* 0x0001620000047ab9 */ /* 0x000fe40000000a00 */
[----:B------:R-:W-:-:S04]  /*0750*/  ISETP.NE.U32.AND P0, PT, RZ, UR4, PT ;  /* 0x00000004ff007c0c */ /* 0x000fc8000bf05070 */
[----:B------:R-:W-:-:S13]  /*0760*/  ISETP.NE.AND.EX P0, PT, RZ, UR5, PT, P0 ;  /* 0x00000005ff007c0c */ /* 0x000fda000bf05300 */
[----:B------:R-:W-:Y:S05]  /*0770*/  @!P0 BRA `(.L_x_5) ;  /* 0x00000000000c8947 */ /* 0x000fea0003800000 */
[----:B------:R-:W0:Y:S02]  /*0780*/  LDC.64 R6, c[0x0][0x588] ;  /* 0x00016200ff067b82 */ /* 0x000e240000000a00 */
[----:B0-----:R0:W5:Y:S01]  /*0790*/  LDG.E R153, desc[UR36][R6.64] ;  /* 0x0000002406997981 */ /* 0x001162000c1e1900 */
[----:B------:R-:W-:Y:S05]  /*07a0*/  BRA `(.L_x_4) ;  /* 0x0000000000087947 */ /* 0x000fea0003800000 */
.L_x_5:
[----:B------:R-:W-:Y:S02]  /*07b0*/  ULDC UR4, c[0x0][0x580] ;  /* 0x0001600000047ab9 */ /* 0x000fe40000000800 */
[----:B------:R-:W-:-:S07]  /*07c0*/  IMAD.U32 R153, RZ, RZ, UR4 ;  /* 0x00000004ff997e24 */ /* 0x000fce000f8e00ff */
.L_x_4:
[----:B------:R-:W-:Y:S02]  /*07d0*/  ULDC.64 UR4, c[0x0][0x5a0] ;  /* 0x0001680000047ab9 */ /* 0x000fe40000000a00 */
[----:B------:R-:W-:-:S04]  /*07e0*/  ISETP.NE.U32.AND P0, PT, RZ, UR4, PT ;  /* 0x00000004ff007c0c */ /* 0x000fc8000bf05070 */
[----:B------:R-:W-:-:S13]  /*07f0*/  ISETP.NE.AND.EX P0, PT, RZ, UR5, PT, P0 ;  /* 0x00000005ff007c0c */ /* 0x000fda000bf05300 */
[----:B------:R-:W-:Y:S05]  /*0800*/  @!P0 BRA `(.L_x_6) ;  /* 0x00000000001c8947 */ /* 0x000fea0003800000 */
[----:B01----:R-:W0:Y:S02]  /*0810*/  LDC.64 R6, c[0x0][0x5a0] ;  /* 0x00016800ff067b82 */ /* 0x003e240000000a00 */
[----:B0-----:R-:W2:Y:S02]  /*0820*/  LDG.E.64 R6, desc[UR36][R6.64] ;  /* 0x0000002406067981 */ /* 0x001ea4000c1e1b00 */
[----:B--2---:R-:W-:-:S04]  /*0830*/  ISETP.NE.U32.AND P0, PT, R6, RZ, PT ;  /* 0x000000ff0600720c */ /* 0x004fc80003f05070 */
[----:B------:R-:W-:-:S13]  /*0840*/  ISETP.NE.AND.EX P0, PT, R7, RZ, PT, P0 ;  /* 0x000000ff0700720c */ /* 0x000fda0003f05300 */
[----:B------:R-:W-:Y:S05]  /*0850*/  @!P0 BRA `(.L_x_6) ;  /* 0x0000000000088947 */ /* 0x000fea0003800000 */
[----:B------:R3:W5:Y:S01]  /*0860*/  LD.E R152, desc[UR36][R6.64] ;  /* 0x0000002406987980 */ /* 0x000762000c101900 */
[----:B------:R-:W-:Y:S05]  /*0870*/  BRA `(.L_x_7) ;  /* 0x0000000000247947 */ /* 0x000fea0003800000 */
.L_x_6:
[----:B------:R-:W-:Y:S02]  /*0880*/  ULDC.64 UR4, c[0x0][0x590] ;  /* 0x0001640000047ab9 */ /* 0x000fe40000000a00 */
[----:B------:R-:W-:-:S04]  /*0890*/  ISETP.NE.U32.AND P0, PT, RZ, UR4, PT ;  /* 0x00000004ff007c0c */ /* 0x000fc8000bf05070 */
[----:B------:R-:W-:-:S13]  /*08a0*/  ISETP.NE.AND.EX P0, PT, RZ, UR5, PT, P0 ;  /* 0x00000005ff007c0c */ /* 0x000fda000bf05300 */
[----:B------:R-:W-:Y:S05]  /*08b0*/  @!P0 BRA `(.L_x_8) ;  /* 0x00000000000c8947 */ /* 0x000fea0003800000 */
[----:B01----:R-:W0:Y:S02]  /*08c0*/  LDC.64 R6, c[0x0][0x590] ;  /* 0x00016400ff067b82 */ /* 0x003e240000000a00 */
[----:B0-----:R2:W5:Y:S01]  /*08d0*/  LDG.E R152, desc[UR36][R6.64] ;  /* 0x0000002406987981 */ /* 0x001562000c1e1900 */
[----:B------:R-:W-:Y:S05]  /*08e0*/  BRA `(.L_x_7) ;  /* 0x0000000000087947 */ /* 0x000fea0003800000 */
.L_x_8:
[----:B------:R-:W-:Y:S02]  /*08f0*/  ULDC UR4, c[0x0][0x584] ;  /* 0x0001610000047ab9 */ /* 0x000fe40000000800 */
[----:B------:R-:W-:-:S07]  /*0900*/  IMAD.U32 R152, RZ, RZ, UR4 ;  /* 0x00000004ff987e24 */ /* 0x000fce000f8e00ff */
.L_x_7:
[----:B------:R-:W4:Y:S01]  /*0910*/  LDC R2, c[0x0][0x65c] ;  /* 0x00019700ff027b82 */ /* 0x000f220000000800 */
[----:B------:R-:W4:Y:S01]  /*0920*/  S2R R14, SR_CTAID.Y ;  /* 0x00000000000e7919 */ /* 0x000f220000002600 */
[----:B------:R-:W-:Y:S01]  /*0930*/  ULDC UR6, c[0x0][0x28c] ;  /* 0x0000a30000067ab9 */ /* 0x000fe20000000800 */
[----:B------:R-:W-:Y:S01]  /*0940*/  ISETP.NE.AND P0, PT, R8, 0x2, PT ;  /* 0x000000020800780c */ /* 0x000fe20003f05270 */
[----:B------:R-:W-:Y:S01]  /*0950*/  UIADD3 UR6, UR6, 0x7f, URZ ;  /* 0x0000007f06067890 */ /* 0x000fe2000fffe03f */
[----:B0123--:R-:W0:Y:S01]  /*0960*/  S2R R6, SR_CTAID.X ;  /* 0x0000000000067919 */ /* 0x00fe220000002500 */
[----:B------:R-:W-:Y:S01]  /*0970*/  IMAD.MOV.U32 R7, RZ, RZ, RZ ;  /* 0x000000ffff077224 */ /* 0x000fe200078e00ff */
[----:B------:R-:W-:Y:S01]  /*0980*/  UMOV UR38, URZ ;  /* 0x0000003f00267c82 */ /* 0x000fe20008000000 */
[----:B------:R-:W-:Y:S01]  /*0990*/  USHF.R.S32.HI UR7, URZ, 0x1f, UR6 ;  /* 0x0000001f3f077899 */ /* 0x000fe20008011406 */
[----:B------:R-:W-:Y:S01]  /*09a0*/  UMOV UR39, URZ ;  /* 0x0000003f00277c82 */ /* 0x000fe20008000000 */
[----:B------:R-:W-:-:S02]  /*09b0*/  ULDC.64 UR8, c[0x0][0x650] ;  /* 0x0001940000087ab9 */ /* 0x000fc40000000a00 */
[----:B------:R-:W-:-:S04]  /*09c0*/  ULEA.HI UR7, UR7, UR6, URZ, 0x7 ;  /* 0x0000000607077291 */ /* 0x000fc8000f8f383f */
[----:B------:R-:W-:Y:S01]  /*09d0*/  USHF.R.S32.HI UR40, URZ, 0x7, UR7 ;  /* 0x000000073f287899 */ /* 0x000fe20008011407 */
[----:B----4-:R-:W-:-:S13]  /*09e0*/  ISETP.NE.AND P1, PT, R2, 0x1, PT ;  /* 0x000000010200780c */ /* 0x010fda0003f25270 */
[----:B------:R-:W0:Y:S01]  /*09f0*/  @P1 LDC R19, c[0x0][0x10] ;  /* 0x00000400ff131b82 */ /* 0x000e220000000800 */
[----:B------:R-:W-:Y:S02]  /*0a00*/  @P1 IMAD.MOV.U32 R8, RZ, RZ, R14 ;  /* 0x000000ffff081224 */ /* 0x000fe400078e000e */
[----:B------:R-:W-:Y:S02]  /*0a10*/  @P1 IMAD.MOV.U32 R9, RZ, RZ, RZ ;  /* 0x000000ffff091224 */ /* 0x000fe400078e00ff */
[----:B------:R-:W-:-:S03]  /*0a20*/  @P1 IMAD.MOV.U32 R17, RZ, RZ, RZ ;  /* 0x000000ffff111224 */ /* 0x000fc600078e00ff */
[----:B------:R-:W1:Y:S01]  /*0a30*/  @!P1 LDC R11, c[0x0][0xc] ;  /* 0x00000300ff0b9b82 */ /* 0x000e620000000800 */
[----:B------:R-:W-:Y:S01]  /*0a40*/  ULDC UR4, c[0x0][0xc] ;  /* 0x0000030000047ab9 */ /* 0x000fe20000000800 */
[----:B------:R-:W-:Y:S02]  /*0a50*/  ULDC UR5, c[0x0][0x10] ;  /* 0x0000040000057ab9 */ /* 0x000fe40000000800 */
[----:B------:R-:W-:-:S04]  /*0a60*/  UIMAD.WIDE.U32 UR4, UR4, UR5, URZ ;  /* 0x00000005040472a5 */ /* 0x000fc8000f8e003f */
[----:B------:R-:W2:Y:S01]  /*0a70*/  LDC R2, c[0x0][0x14] ;  /* 0x00000500ff027b82 */ /* 0x000ea20000000800 */
[----:B0-----:R-:W-:-:S04]  /*0a80*/  @P1 IMAD.WIDE.U32 R18, R6, R19, R8 ;  /* 0x0000001306121225 */ /* 0x001fc800078e0008 */
[----:B------:R-:W-:Y:S02]  /*0a90*/  @P1 IMAD.IADD R17, R19, 0x1, R17 ;  /* 0x0000000113111824 */ /* 0x000fe400078e0211 */
[----:B-1----:R-:W-:-:S04]  /*0aa0*/  @!P1 IMAD.WIDE.U32 R8, R11, R14, R6 ;  /* 0x0000000e0b089225 */ /* 0x002fc800078e0006 */
[----:B------:R-:W-:Y:S02]  /*0ab0*/  @!P1 IMAD.MOV.U32 R18, RZ, RZ, R8 ;  /* 0x000000ffff129224 */ /* 0x000fe400078e0008 */
[----:B------:R-:W-:Y:S02]  /*0ac0*/  @!P1 IMAD.MOV.U32 R17, RZ, RZ, R9 ;  /* 0x000000ffff119224 */ /* 0x000fe400078e0009 */
[----:B--2---:R-:W-:-:S04]  /*0ad0*/  IMAD.WIDE.U32 R12, R2, UR4, RZ ;  /* 0x00000004020c7c25 */ /* 0x004fc8000f8e00ff */
[----:B------:R-:W-:Y:S01]  /*0ae0*/  IMAD R23, R2, UR5, RZ ;  /* 0x0000000502177c24 */ /* 0x000fe2000f8e02ff */
[----:B------:R0:W-:Y:S03]  /*0af0*/  STL.64 [R1], R12 ;  /* 0x0000000c01007387 */ /* 0x0001e60000100a00 */
[----:B------:R-:W-:Y:S01]  /*0b00*/  IMAD.IADD R23, R13, 0x1, R23 ;  /* 0x000000010d177824 */ /* 0x000fe200078e0217 */
[----:B------:R-:W-:Y:S06]  /*0b10*/  @P0 BRA `(.L_x_9) ;  /* 0x0000000000200947 */ /* 0x000fec0003800000 */
[----:B------:R-:W-:Y:S01]  /*0b20*/  UISETP.GE.U32.AND UP0, UPT, UR40, 0x5, UPT ;  /* 0x000000052800788c */ /* 0x000fe2000bf06070 */
[----:B------:R-:W-:Y:S01]  /*0b30*/  IADD3 R18, P0, R18, R12, RZ ;  /* 0x0000000c12127210 */ /* 0x000fe20007f1e0ff */
[----:B------:R-:W-:Y:S01]  /*0b40*/  UIMAD.WIDE.U32 UR4, UR40, -0x33333333, URZ ;  /* 0xcccccccd280478a5 */ /* 0x000fe2000f8e003f */
[----:B------:R-:W-:-:S03]  /*0b50*/  UMOV UR39, URZ ;  /* 0x0000003f00277c82 */ /* 0x000fc60008000000 */
[----:B------:R-:W-:Y:S01]  /*0b60*/  USHF.R.U32.HI UR4, URZ, 0x2, UR5 ;  /* 0x000000023f047899 */ /* 0x000fe20008011605 */
[----:B------:R-:W-:-:S03]  /*0b70*/  IMAD.X R17, R23, 0x1, R17, P0 ;  /* 0x0000000117117824 */ /* 0x000fc600000e0611 */
[----:B------:R-:W-:Y:S02]  /*0b80*/  UIMAD UR38, UR4, -0x5, UR40 ;  /* 0xfffffffb042678a4 */ /* 0x000fe4000f8e0228 */
[----:B------:R-:W-:-:S12]  /*0b90*/  @UP0 ULOP3.LUT UR39, UR4, 0x1, URZ, 0xc0, !UPT ;  /* 0x0000000104270892 */ /* 0x000fd8000f8ec03f */
.L_x_9:
[----:B------:R-:W-:Y:S01]  /*0ba0*/  ISETP.GE.U32.AND P0, PT, R18, UR8, PT ;  /* 0x0000000812007c0c */ /* 0x000fe2000bf06070 */
[----:B------:R-:W-:Y:S01]  /*0bb0*/  IMAD.MOV.U32 R19, RZ, RZ, -0x1 ;  /* 0xffffffffff137424 */ /* 0x000fe200078e00ff */
[----:B------:R-:W-:Y:S01]  /*0bc0*/  PRMT R8, RZ, 0x7610, R8 ;  /* 0x00007610ff087816 */ /* 0x000fe20000000008 */
[----:B------:R-:W-:Y:S01]  /*0bd0*/  IMAD.MOV.U32 R22, RZ, RZ, -0x1 ;  /* 0xffffffffff167424 */ /* 0x000fe200078e00ff */
[----:B------:R-:W-:Y:S01]  /*0be0*/  ISETP.GE.U32.AND.EX P0, PT, R17, UR9, PT, P0 ;  /* 0x0000000911007c0c */ /* 0x000fe2000bf06100 */
[----:B------:R-:W-:-:S12]  /*0bf0*/  IMAD.MOV.U32 R2, RZ, RZ, -0x1 ;  /* 0xffffffffff027424 */ /* 0x000fd800078e00ff */
[----:B------:R-:W-:Y:S05]  /*0c00*/  @P0 BRA `(.L_x_10) ;  /* 0x00000004005c0947 */ /* 0x000fea0003800000 */
[----:B------:R-:W1:Y:S01]  /*0c10*/  LDC.64 R20, c[0x0][0x628] ;  /* 0x00018a00ff147b82 */ /* 0x000e620000000a00 */
[----:B------:R-:W-:Y:S02]  /*0c20*/  IMAD.MOV.U32 R8, RZ, RZ, R18 ;  /* 0x000000ffff087224 */ /* 0x000fe400078e0012 */
[----:B------:R-:W-:-:S05]  /*0c30*/  IMAD.MOV.U32 R9, RZ, RZ, R17 ;  /* 0x000000ffff097224 */ /* 0x000fca00078e0011 */
[----:B------:R-:W2:Y:S08]  /*0c40*/  LDC R2, c[0x0][0x630] ;  /* 0x00018c00ff027b82 */ /* 0x000eb00000000800 */
[----:B------:R-:W3:Y:S01]  /*0c50*/  LDC.64 R24, c[0x0][0x620] ;  /* 0x00018800ff187b82 */ /* 0x000ee20000000a00 */
[----:B-1----:R-:W-:-:S04]  /*0c60*/  ISETP.NE.U32.AND P0, PT, R20, RZ, PT ;  /* 0x000000ff1400720c */ /* 0x002fc80003f05070 */
[----:B------:R-:W-:-:S13]  /*0c70*/  ISETP.NE.AND.EX P0, PT, R21, RZ, PT, P0 ;  /* 0x000000ff1500720c */ /* 0x000fda0003f05300 */
[----:B--23--:R-:W-:Y:S05]  /*0c80*/  @!P0 BRA `(.L_x_11) ;  /* 0x0000000000288947 */ /* 0x00cfea0003800000 */
[----:B0-----:R-:W0:Y:S02]  /*0c90*/  LDC R13, c[0x0][0x634] ;  /* 0x00018d00ff0d7b82 */ /* 0x001e240000000800 */
[----:B0-----:R-:W-:-:S05]  /*0ca0*/  IADD3 R13, P0, R18, R13, RZ ;  /* 0x0000000d120d7210 */ /* 0x001fca0007f1e0ff */
[----:B------:R-:W-:-:S04]  /*0cb0*/  IMAD.X R15, RZ, RZ, R17, P0 ;  /* 0x000000ffff0f7224 */ /* 0x000fc800000e0611 */
[----:B------:R-:W-:-:S04]  /*0cc0*/  IMAD.WIDE.U32 R8, R15, R20, RZ ;  /* 0x000000140f087225 */ /* 0x000fc800078e00ff */
[----:B------:R-:W-:-:S04]  /*0cd0*/  IMAD.WIDE.U32 R10, P0, R13, R21, R8 ;  /* 0x000000150d0a7225 */ /* 0x000fc80007800008 */
[----:B------:R-:W-:-:S04]  /*0ce0*/  IMAD.WIDE.U32 R8, R13, R20, RZ ;  /* 0x000000140d087225 */ /* 0x000fc800078e00ff */
[----:B------:R-:W-:Y:S01]  /*0cf0*/  IMAD.X R13, RZ, RZ, RZ, P0 ;  /* 0x000000ffff0d7224 */ /* 0x000fe200000e06ff */
[----:B------:R-:W-:Y:S01]  /*0d00*/  IADD3 RZ, P0, R9, R10, RZ ;  /* 0x0000000a09ff7210 */ /* 0x000fe20007f1e0ff */
[----:B------:R-:W-:-:S04]  /*0d10*/  IMAD.MOV.U32 R12, RZ, RZ, R11 ;  /* 0x000000ffff0c7224 */ /* 0x000fc800078e000b */
[----:B------:R-:W-:-:S08]  /*0d20*/  IMAD.WIDE.U32.X R8, R15, R21, R12, P0 ;  /* 0x000000150f087225 */ /* 0x000fd000000e040c */
.L_x_11:
[-CC-:B------:R-:W-:Y:S01]  /*0d30*/  SHF.R.U64 R31, R8, R2.reuse, R9.reuse ;  /* 0x00000002081f7219 */ /* 0x180fe20000001209 */
[----:B0-----:R-:W0:Y:S01]  /*0d40*/  LDC R12, c[0x0][0x618] ;  /* 0x00018600ff0c7b82 */ /* 0x001e220000000800 */
[----:B------:R-:W-:Y:S01]  /*0d50*/  SHF.R.U32.HI R7, RZ, R2, R9 ;  /* 0x00000002ff077219 */ /* 0x000fe20000011609 */
[----:B------:R-:W-:Y:S01]  /*0d60*/  ULDC UR4, c[0x0][0x150] ;  /* 0x0000540000047ab9 */ /* 0x000fe20000000800 */
[----:B------:R-:W-:Y:S01]  /*0d70*/  IADD3 R11, P0, RZ, -R31, RZ ;  /* 0x8000001fff0b7210 */ /* 0x000fe20007f1e0ff */
[----:B------:R-:W-:Y:S01]  /*0d80*/  IMAD.MOV.U32 R19, RZ, RZ, R17 ;  /* 0x000000ffff137224 */ /* 0x000fe200078e0011 */
[----:B------:R-:W-:-:S03]  /*0d90*/  I2FP.F32.U32 R2, R6 ;  /* 0x0000000600027245 */ /* 0x000fc60000201000 */
[----:B------:R-:W1:Y:S01]  /*0da0*/  LDC.64 R26, c[0x0][0x640] ;  /* 0x00019000ff1a7b82 */ /* 0x000e620000000a00 */
[----:B------:R-:W-:Y:S02]  /*0db0*/  IMAD.X R13, RZ, RZ, ~R7, P0 ;  /* 0x000000ffff0d7224 */ /* 0x000fe400000e0e07 */
[----:B------:R-:W-:Y:S01]  /*0dc0*/  FMUL R2, R2, UR4 ;  /* 0x0000000402027c20 */ /* 0x000fe20008400000 */
[----:B------:R-:W-:Y:S01]  /*0dd0*/  IMAD.WIDE.U32 R8, R11, R24, R18 ;  /* 0x000000180b087225 */ /* 0x000fe200078e0012 */
[----:B------:R-:W-:-:S03]  /*0de0*/  ULDC UR4, c[0x0][0x154] ;  /* 0x0000550000047ab9 */ /* 0x000fc60000000800 */
[----:B------:R-:W-:Y:S01]  /*0df0*/  IMAD R10, R13, R24, RZ ;  /* 0x000000180d0a7224 */ /* 0x000fe200078e02ff */
[----:B------:R-:W2:Y:S01]  /*0e00*/  LDC R7, c[0x0][0x144] ;  /* 0x00005100ff077b82 */ /* 0x000ea20000000800 */
[----:B------:R-:W3:Y:S02]  /*0e10*/  F2I.U32.TRUNC.NTZ R2, R2 ;  /* 0x0000000200027305 */ /* 0x000ee4000020f000 */
[----:B------:R-:W-:-:S04]  /*0e20*/  IMAD R11, R11, R25, R10 ;  /* 0x000000190b0b7224 */ /* 0x000fc800078e020a */
[----:B------:R-:W-:Y:S01]  /*0e30*/  IMAD.IADD R9, R9, 0x1, R11 ;  /* 0x0000000109097824 */ /* 0x000fe200078e020b */
[----:B------:R-:W4:Y:S01]  /*0e40*/  LDC R22, c[0x0][0x608] ;  /* 0x00018200ff167b82 */ /* 0x000f220000000800 */
[----:B------:R-:W-:-:S03]  /*0e50*/  IMAD.MOV.U32 R11, RZ, RZ, -0x1 ;  /* 0xffffffffff0b7424 */ /* 0x000fc600078e00ff */
[--C-:B0-----:R-:W-:Y:S02]  /*0e60*/  SHF.R.U64 R20, R8, R12, R9.reuse ;  /* 0x0000000c08147219 */ /* 0x101fe40000001209 */
[----:B------:R-:W-:Y:S02]  /*0e70*/  I2FP.F32.U32 R8, R14 ;  /* 0x0000000e00087245 */ /* 0x000fe40000201000 */
[----:B------:R-:W0:Y:S01]  /*0e80*/  LDC R24, c[0x0][0x658] ;  /* 0x00019600ff187b82 */ /* 0x000e220000000800 */
[----:B-1----:R-:W-:Y:S01]  /*0e90*/  ISETP.NE.U32.AND P0, PT, R26, RZ, PT ;  /* 0x000000ff1a00720c */ /* 0x002fe20003f05070 */
[----:B---3--:R-:W-:Y:S02]  /*0ea0*/  IMAD.MOV R10, RZ, RZ, -R2 ;  /* 0x000000ffff0a7224 */ /* 0x008fe400078e0a02 */
[----:B------:R-:W-:Y:S01]  /*0eb0*/  FMUL R8, R8, UR4 ;  /* 0x0000000408087c20 */ /* 0x000fe20008400000 */
[----:B------:R-:W-:Y:S02]  /*0ec0*/  SHF.R.U32.HI R9, RZ, R12, R9 ;  /* 0x0000000cff097219 */ /* 0x000fe40000011609 */
[----:B------:R-:W-:Y:S01]  /*0ed0*/  ISETP.NE.AND.EX P0, PT, R27, RZ, PT, P0 ;  /* 0x000000ff1b00720c */ /* 0x000fe20003f05300 */
[----:B------:R1:W3:Y:S01]  /*0ee0*/  F2I.U32.TRUNC.NTZ R15, R8 ;  /* 0x00000008000f7305 */ /* 0x0002e2000020f000 */
[----:B------:R-:W1:Y:S01]  /*0ef0*/  LDC R19, c[0x0][0x148] ;  /* 0x00005200ff137b82 */ /* 0x000e620000000800 */
[----:B--2---:R-:W-:-:S07]  /*0f00*/  IMAD R2, R7, R10, R6 ;  /* 0x0000000a07027224 */ /* 0x004fce00078e0206 */
[----:B------:R-:W2:Y:S01]  /*0f10*/  LDC R25, c[0x0][0x600] ;  /* 0x00018000ff197b82 */ /* 0x000ea20000000800 */
[-CC-:B----4-:R-:W-:Y:S02]  /*0f20*/  SHF.R.U64 R32, R20, R22.reuse, R9.reuse ;  /* 0x0000001614207219 */ /* 0x190fe40000001209 */
[----:B------:R-:W-:Y:S01]  /*0f30*/  SHF.R.U32.HI R7, RZ, R22, R9 ;  /* 0x00000016ff077219 */ /* 0x000fe20000011609 */
[----:B------:R-:W-:-:S04]  /*0f40*/  IMAD.MOV.U32 R9, RZ, RZ, 0x1 ;  /* 0x00000001ff097424 */ /* 0x000fc800078e00ff */
[----:B------:R-:W4:Y:S01]  /*0f50*/  LDC R28, c[0x0][0x648] ;  /* 0x00019200ff1c7b82 */ /* 0x000f220000000800 */
[-C--:B0-----:R-:W-:Y:S02]  /*0f60*/  SHF.L.U32 R6, R11, R24.reuse, RZ ;  /* 0x000000180b067219 */ /* 0x081fe400000006ff */
[--C-:B------:R-:W-:Y:S02]  /*0f70*/  SHF.R.U64 R22, R32, R24, R7.reuse ;  /* 0x0000001820167219 */ /* 0x100fe40000001207 */
[----:B------:R-:W-:Y:S02]  /*0f80*/  LOP3.LUT R13, RZ, R6, RZ, 0x33, !PT ;  /* 0x00000006ff0d7212 */ /* 0x000fe400078e33ff */
[-C--:B------:R-:W-:Y:S01]  /*0f90*/  SHF.R.U32.HI R7, RZ, R24.reuse, R7 ;  /* 0x00000018ff077219 */ /* 0x080fe20000011607 */
[----:B------:R-:W0:Y:S01]  /*0fa0*/  LDC R29, c[0x0][0x638] ;  /* 0x00018e00ff1d7b82 */ /* 0x000e220000000800 */
[----:B------:R-:W-:Y:S01]  /*0fb0*/  SHF.L.U32 R12, R9, R24, RZ ;  /* 0x00000018090c7219 */ /* 0x000fe200000006ff */
[----:B------:R-:W-:-:S06]  /*0fc0*/  IMAD.MOV.U32 R6, RZ, RZ, R22 ;  /* 0x000000ffff067224 */ /* 0x000fcc00078e0016 */
[----:B------:R-:W0:Y:S01]  /*0fd0*/  LDC R30, c[0x0][0x610] ;  /* 0x00018400ff1e7b82 */ /* 0x000e220000000800 */
[----:B-1-3--:R-:W-:Y:S05]  /*0fe0*/  @!P0 BRA `(.L_x_12) ;  /* 0x0000000000288947 */ /* 0x00afea0003800000 */
[----:B------:R-:W1:Y:S02]  /*0ff0*/  LDC R11, c[0x0][0x64c] ;  /* 0x00019300ff0b7b82 */ /* 0x000e640000000800 */
[----:B-1----:R-:W-:-:S05]  /*1000*/  IADD3 R11, P0, R22, R11, RZ ;  /* 0x0000000b160b7210 */ /* 0x002fca0007f1e0ff */
        /* <DEDUP_REMOVED lines=8> */
.L_x_12:
[----:B----4-:R-:W-:Y:S01]  /*1090*/  SHF.R.U64 R6, R6, R28, R7 ;  /* 0x0000001c06067219 */ /* 0x010fe20000001207 */
[----:B--2---:R-:W-:Y:S01]  /*10a0*/  VIADD R7, R25, 0xffffffff ;  /* 0xffffffff19077836 */ /* 0x004fe20000000000 */
[----:B------:R-:W-:Y:S01]  /*10b0*/  LOP3.LUT R13, R32, R13, RZ, 0xc0, !PT ;  /* 0x0000000d200d7212 */ /* 0x000fe200078ec0ff */
[----:B------:R-:W-:Y:S02]  /*10c0*/  IMAD.MOV R15, RZ, RZ, -R15 ;  /* 0x000000ffff0f7224 */ /* 0x000fe400078e0a0f */
[----:B------:R-:W-:Y:S01]  /*10d0*/  IMAD.MOV R8, RZ, RZ, -R6 ;  /* 0x000000ffff087224 */ /* 0x000fe200078e0a06 */
[----:B------:R-:W-:Y:S01]  /*10e0*/  LOP3.LUT R7, R20, R7, RZ, 0xc0, !PT ;  /* 0x0000000714077212 */ /* 0x000fe200078ec0ff */
[----:B------:R-:W-:Y:S02]  /*10f0*/  IMAD R13, R12, R6, R13 ;  /* 0x000000060c0d7224 */ /* 0x000fe400078e020d */
[----:B------:R-:W-:Y:S02]  /*1100*/  @P1 IMAD R2, R19, R15, R14 ;  /* 0x0000000f13021224 */ /* 0x000fe400078e020e */
[----:B0-----:R-:W-:-:S02]  /*1110*/  IMAD R6, R8, R29, R22 ;  /* 0x0000001d08067224 */ /* 0x001fc400078e0216 */
[----:B------:R-:W-:Y:S02]  /*1120*/  IMAD R2, R13, R30, R2 ;  /* 0x0000001e0d027224 */ /* 0x000fe400078e0202 */
[----:B------:R-:W-:Y:S02]  /*1130*/  IMAD R19, R6, R25, R7 ;  /* 0x0000001906137224 */ /* 0x000fe400078e0207 */
[----:B------:R-:W-:-:S03]  /*1140*/  IMAD.MOV.U32 R8, RZ, RZ, 0x1 ;  /* 0x00000001ff087424 */ /* 0x000fc600078e00ff */
[----:B------:R-:W-:Y:S02]  /*1150*/  SEL R22, R19, R2, !P1 ;  /* 0x0000000213167207 */ /* 0x000fe40004800000 */
[----:B------:R-:W-:Y:S01]  /*1160*/  SEL R19, R2, R19, !P1 ;  /* 0x0000001302137207 */ /* 0x000fe20004800000 */
[----:B------:R-:W-:-:S07]  /*1170*/  IMAD.MOV.U32 R2, RZ, RZ, R31 ;  /* 0x000000ffff027224 */ /* 0x000fce00078e001f */
.L_x_10:
[----:B------:R-:W-:Y:S05]  /*1180*/  @!P2 BRA `(.L_x_13) ;  /* 0x000000780010a947 */ /* 0x000fea0003800000 */
[----:B------:R-:W-:-:S13]  /*1190*/  ISETP.GT.U32.AND P0, PT, R33, 0x1, PT ;  /* 0x000000012100780c */ /* 0x000fda0003f04070 */
[----:B------:R-:W-:Y:S05]  /*11a0*/  @P0 EXIT ;  /* 0x000000000000094d */ /* 0x000fea0003800000 */
.L_x_14:
[----:B------:R-:W-:-:S08]  /*11b0*/  NOP ;  /* 0x0000000000007918 */ /* 0x000fd00000000000 */
[----:B------:R-:W1:Y:S02]  /*11c0*/  USETMAXREG.TRY_ALLOC.CTAPOOL UP0, 0xe8 ;  /* 0x000000e8000079c8 */ /* 0x000e640008000600 */
[----:B-1----:R-:W-:-:S13]  /*11d0*/  PLOP3.LUT P0, PT, PT, PT, UP0, 0x80, 0x0 ;  /* 0x000000000000781c */ /* 0x002fda0003f0f008 */
[----:B------:R-:W-:Y:S05]  /*11e0*/  @!P0 BRA `(.L_x_14) ;  /* 0xfffffffc00f08947 */ /* 0x000fea000383ffff */
[----:B------:R-:W-:-:S13]  /*11f0*/  LOP3.LUT P0, RZ, R8, 0xff, RZ, 0xc0, !PT ;  /* 0x000000ff08ff7812 */ /* 0x000fda000780c0ff */
[----:B------:R-:W-:Y:S05]  /*1200*/  @!P0 EXIT ;  /* 0x000000000000894d */ /* 0x000fea0003800000 */
[----:B------:R-:W1:Y:S01]  /*1210*/  S2UR UR4, SR_CgaCtaId ;  /* 0x00000000000479c3 */ /* 0x000e620000008800 */
[----:B------:R-:W-:Y:S01]  /*1220*/  VIADD R6, R5, 0xffffffff ;  /* 0xffffffff05067836 */ /* 0x000fe20000000000 */
[----:B------:R-:W-:Y:S01]  /*1230*/  SHF.R.S32.HI R0, RZ, 0x1f, R3 ;  /* 0x0000001fff007819 */ /* 0x000fe20000011403 */
[----:B------:R-:W-:Y:S01]  /*1240*/  UMOV UR41, 0x400 ;  /* 0x0000040000297882 */ /* 0x000fe20000000000 */
[----:B------:R-:W-:Y:S02]  /*1250*/  UISETP.LT.AND UP0, UPT, UR40, 0x1, UPT ;  /* 0x000000012800788c */ /* 0x000fe4000bf01270 */
[----:B------:R-:W-:Y:S01]  /*1260*/  R2UR UR42, R6 ;  /* 0x00000000062a72ca */ /* 0x000fe200000e0000 */
[----:B------:R-:W-:Y:S01]  /*1270*/  ULDC UR5, c[0x0][0x284] ;  /* 0x0000a10000057ab9 */ /* 0x000fe20000000800 */
[CC--:B------:R-:W-:Y:S01]  /*1280*/  LEA.HI R4, R0.reuse, R3.reuse, RZ, 0x2 ;  /* 0x0000000300047211 */ /* 0x0c0fe200078f10ff */
[----:B------:R-:W-:Y:S01]  /*1290*/  USEL UR43, UR40, 0x1, UP0 ;  /* 0x00000001282b7887 */ /* 0x000fe20008000000 */
[----:B------:R-:W-:Y:S01]  /*12a0*/  LEA.HI R0, R0, R3, RZ, 0x5 ;  /* 0x0000000300007211 */ /* 0x000fe200078f28ff */
[----:B------:R-:W-:Y:S01]  /*12b0*/  USHF.L.U32 UR44, UR40, 0x1, URZ ;  /* 0x00000001282c7899 */ /* 0x000fe2000800063f */
[--C-:B------:R-:W-:Y:S01]  /*12c0*/  SHF.R.S32.HI R154, RZ, 0x2, R4.reuse ;  /* 0x00000002ff9a7819 */ /* 0x100fe20000011404 */
[----:B------:R-:W-:Y:S01]  /*12d0*/  UIADD3 UR43, -UR43, UR40, URZ ;  /* 0x000000282b2b7290 */ /* 0x000fe2000fffe13f */
[----:B------:R-:W-:-:S02]  /*12e0*/  SHF.R.S32.HI R5, RZ, 0x1f, R4 ;  /* 0x0000001fff057819 */ /* 0x000fc40000011404 */
[----:B------:R-:W-:Y:S02]  /*12f0*/  LOP3.LUT R156, R4, 0xfffffffc, RZ, 0xc0, !PT ;  /* 0xfffffffc049c7812 */ /* 0x000fe400078ec0ff */
[----:B------:R-:W-:Y:S01]  /*1300*/  LEA.HI R5, R5, R154, RZ, 0x3 ;  /* 0x0000009a05057211 */ /* 0x000fe200078f18ff */
[----:B------:R-:W-:Y:S01]  /*1310*/  USHF.L.U32 UR42, UR42, 0x3, URZ ;  /* 0x000000032a2a7899 */ /* 0x000fe2000800063f */
[----:B------:R-:W-:Y:S01]  /*1320*/  ISETP.NE.AND P0, PT, R6, RZ, PT ;  /* 0x000000ff0600720c */ /* 0x000fe20003f05270 */
[----:B------:R-:W-:Y:S01]  /*1330*/  IMAD.IADD R156, R3, 0x1, -R156 ;  /* 0x00000001039c7824 */ /* 0x000fe200078e0a9c */
[----:B------:R-:W-:Y:S01]  /*1340*/  LOP3.LUT R5, R5, 0xfffffff8, RZ, 0xc0, !PT ;  /* 0xfffffff805057812 */ /* 0x000fe200078ec0ff */
[----:B-1----:R-:W-:Y:S02]  /*1350*/  ULEA UR41, UR4, UR41, 0x18 ;  /* 0x0000002904297291 */ /* 0x002fe4000f8ec03f */
[----:B------:R-:W-:Y:S01]  /*1360*/  IMAD.U32 R158, RZ, RZ, UR42 ;  /* 0x0000002aff9e7e24 */ /* 0x000fe2000f8e00ff */
[----:B------:R-:W-:Y:S01]  /*1370*/  SEL R163, RZ, 0x1, P0 ;  /* 0x00000001ffa37807 */ /* 0x000fe20000000000 */
[----:B------:R-:W-:Y:S01]  /*1380*/  IMAD.IADD R154, R154, 0x1, -R5 ;  /* 0x000000019a9a7824 */ /* 0x000fe200078e0a05 */
[----:B------:R-:W-:Y:S01]  /*1390*/  UIADD3 UR45, UR41, 0x60, URZ ;  /* 0x00000060292d7890 */ /* 0x000fe2000fffe03f */
[----:B------:R-:W-:-:S02]  /*13a0*/  SHF.R.S32.HI R5, RZ, 0x5, R0 ;  /* 0x00000005ff057819 */ /* 0x000fc40000011400 */
[C---:B------:R-:W-:Y:S02]  /*13b0*/  LOP3.LUT R160, R158.reuse, 0x8, RZ, 0xc0, !PT ;  /* 0x000000089ea07812 */ /* 0x040fe400078ec0ff */
[--C-:B------:R-:W-:Y:S01]  /*13c0*/  SHF.R.S32.HI R155, RZ, 0x1f, R154.reuse ;  /* 0x0000001fff9b7819 */ /* 0x100fe2000001149a */
[C-C-:B------:R-:W-:Y:S01]  /*13d0*/  IMAD R161, R5.reuse, -0x10, -R154.reuse ;  /* 0xfffffff005a17824 */ /* 0x140fe200078e0a9a */
[----:B------:R-:W-:Y:S01]  /*13e0*/  LOP3.LUT R158, R158, 0x8, RZ, 0xc, !PT ;  /* 0x000000089e9e7812 */ /* 0x000fe200078e0cff */
[----:B------:R-:W-:Y:S01]  /*13f0*/  IMAD.U32 R159, RZ, RZ, UR45 ;  /* 0x0000002dff9f7e24 */ /* 0x000fe2000f8e00ff */
[----:B------:R-:W-:Y:S01]  /*1400*/  LOP3.LUT R160, R160, 0x18, RZ, 0x3c, !PT ;  /* 0x00000018a0a07812 */ /* 0x000fe200078e3cff */
[----:B------:R-:W-:-:S04]  /*1410*/  IMAD.WIDE R154, R5, 0x10, R154 ;  /* 0x00000010059a7825 */ /* 0x000fc800078e029a */
[----:B------:R-:W-:Y:S02]  /*1420*/  VIADD R157, R159, UR42 ;  /* 0x0000002a9f9d7c36 */ /* 0x000fe40008000000 */
[----:B------:R-:W-:-:S07]  /*1430*/  VIADD R161, R161, UR5 ;  /* 0x00000005a1a17c36 */ /* 0x000fce0008000000 */
.L_x_294:
[----:B------:R-:W-:Y:S01]  /*1440*/  SHF.L.U32 R0, R163, 0x1f, RZ ;  /* 0x0000001fa3007819 */ /* 0x000fe200000006ff */
[----:B------:R-:W-:Y:S02]  /*1450*/  ULDC UR4, c[0x0][0x28c] ;  /* 0x0000a30000047ab9 */ /* 0x000fe40000000800 */
[----:B------:R-:W-:Y:S01]  /*1460*/  ISETP.LT.AND P1, PT, RZ, UR4, PT ;  /* 0x00000004ff007c0c */ /* 0x000fe2000bf21270 */
[----:B-1----:R-:W1:Y:S02]  /*1470*/  SYNCS.PHASECHK.TRANS64.TRYWAIT P0, [R159+UR42], R0 ;  /* 0x000000009f0075a7 */ /* 0x002e64000800016a */
[----:B-1-34-:R-:W-:Y:S10]  /*1480*/  @!P0 BRA `(.L_x_15) ;  /* 0x00000084006c8947 */ /* 0x01aff40003800000 */
.L_x_317:
[----:B------:R-:W-:Y:S05]  /*1490*/  @P1 BRA `(.L_x_16) ;  /* 0x0000000000401947 */ /* 0x000fea0003800000 */
[----:B-1----:R-:W-:Y:S01]  /*14a0*/  MOV R0, 0x0 ;  /* 0x0000000000007802 */ /* 0x002fe20000000f00 */
[----:B------:R-:W-:Y:S01]  /*14b0*/  ULDC.64 UR4, c[0x4][0x68] ;  /* 0x01001a0000047ab9 */ /* 0x000fe20000000a00 */
[----:B------:R-:W-:Y:S01]  /*14c0*/  ULDC.64 UR6, c[0x4][0x8] ;  /* 0x0100020000067ab9 */ /* 0x000fe20000000a00 */
[----:B------:R-:W-:Y:S01]  /*14d0*/  IMAD.U32 R4, RZ, RZ, UR4 ;  /* 0x00000004ff047e24 */ /* 0x000fe2000f8e00ff */
[----:B------:R1:W2:Y:S01]  /*14e0*/  LDC.64 R14, c[0x4][R0] ;  /* 0x01000000000e7b82 */ /* 0x0002a20000000a00 */
[----:B------:R-:W-:Y:S01]  /*14f0*/  IMAD.U32 R5, RZ, RZ, UR5 ;  /* 0x00000005ff057e24 */ /* 0x000fe2000f8e00ff */
[----:B------:R-:W-:Y:S01]  /*1500*/  ULDC.64 UR4, c[0x4][0x70] ;  /* 0x01001c0000047ab9 */ /* 0x000fe20000000a00 */
[----:B------:R-:W-:Y:S02]  /*1510*/  IMAD.U32 R10, RZ, RZ, UR6 ;  /* 0x00000006ff0a7e24 */ /* 0x000fe4000f8e00ff */
[----:B------:R-:W-:Y:S02]  /*1520*/  IMAD.U32 R6, RZ, RZ, UR4 ;  /* 0x00000004ff067e24 */ /* 0x000fe4000f8e00ff */
[----:B------:R-:W-:-:S02]  /*1530*/  IMAD.U32 R7, RZ, RZ, UR5 ;  /* 0x00000005ff077e24 */ /* 0x000fc4000f8e00ff */
[----:B------:R-:W-:Y:S02]  /*1540*/  IMAD.U32 R11, RZ, RZ, UR7 ;  /* 0x00000007ff0b7e24 */ /* 0x000fe4000f8e00ff */
[----:B------:R-:W-:Y:S02]  /*1550*/  IMAD.MOV.U32 R8, RZ, RZ, 0x1e1 ;  /* 0x000001e1ff087424 */ /* 0x000fe400078e00ff */
[----:B0-----:R-:W-:Y:S02]  /*1560*/  IMAD.MOV.U32 R12, RZ, RZ, 0x1 ;  /* 0x00000001ff0c7424 */ /* 0x001fe400078e00ff */
[----:B-1----:R-:W-:-:S07]  /*1570*/  IMAD.MOV.U32 R13, RZ, RZ, RZ ;  /* 0x000000ffff0d7224 */ /* 0x002fce00078e00ff */
[----:B------:R-:W-:-:S07]  /*1580*/  LEPC R20, `(.L_x_16) ;  /* 0x000000001014794e */ /* 0x000fce0000000000 */
[----:B--2--5:R-:W-:Y:S05]  /*1590*/  CALL.ABS.NOINC R14 ;  /* 0x000000000e007343 */ /* 0x024fea0003c00000 */
.L_x_16:
[----:B-1----:R-:W-:-:S04]  /*15a0*/  LOP3.LUT R0, R16, 0x1, RZ, 0xfc, !PT ;  /* 0x0000000110007812 */ /* 0x002fc800078efcff */
[----:B------:R-:W-:-:S13]  /*15b0*/  ISETP.NE.AND P0, PT, R0, 0x3, PT ;  /* 0x000000030000780c */ /* 0x000fda0003f05270 */
[----:B------:R-:W-:Y:S05]  /*15c0*/  @!P0 BRA `(.L_x_17) ;  /* 0x0000000000048947 */ /* 0x000fea0003800000 */
[----:B------:R-:W-:Y:S01]  /*15d0*/  BPT.TRAP 0x1 ;  /* 0x000000040000795c */ /* 0x000fe20000300000 */
.L_x_17:
[----:B------:R-:W-:Y:S02]  /*15e0*/  IMAD.U32 R3, RZ, RZ, UR38 ;  /* 0x00000026ff037e24 */ /* 0x000fe4000f8e00ff */
[----:B------:R-:W-:-:S03]  /*15f0*/  IMAD.U32 R0, RZ, RZ, UR39 ;  /* 0x00000027ff007e24 */ /* 0x000fc6000f8e00ff */
[----:B------:R-:W-:Y:S02]  /*1600*/  LEA R3, R3, UR41, 0x3 ;  /* 0x0000002903037c11 */ /* 0x000fe4000f8e18ff */
[----:B------:R-:W-:-:S04]  /*1610*/  SHF.L.U32 R0, R0, 0x1f, RZ ;  /* 0x0000001f00007819 */ /* 0x000fc800000006ff */
[----:B------:R1:W2:Y:S01]  /*1620*/  SYNCS.PHASECHK.TRANS64.TRYWAIT P1, [R3+URZ], R0 ;  /* 0x00000000030075a7 */ /* 0x0002a2000802017f */
[----:B------:R-:W-:Y:S05]  /*1630*/  @!P0 BRA `(.L_x_18) ;  /* 0x0000000000048947 */ /* 0x000fea0003800000 */
[----:B------:R-:W-:Y:S01]  /*1640*/  BPT.TRAP 0x1 ;  /* 0x000000040000795c */ /* 0x000fe20000300000 */
.L_x_18:
[----:B------:R-:W-:-:S05]  /*1650*/  IMAD.U32 R4, RZ, RZ, UR43 ;  /* 0x0000002bff047e24 */ /* 0x000fca000f8e00ff */
[----:B------:R-:W-:Y:S01]  /*1660*/  ISETP.GE.AND P2, PT, R4, 0x1, PT ;  /* 0x000000010400780c */ /* 0x000fe20003f46270 */
[----:B--2---:R-:W-:-:S12]  /*1670*/  @P1 BRA `(.L_x_19) ;  /* 0x0000000000081947 */ /* 0x004fd80003800000 */
[----:B------:R-:W2:Y:S02]  /*1680*/  SYNCS.PHASECHK.TRANS64.TRYWAIT P1, [R3+URZ], R0 ;  /* 0x00000000030075a7 */ /* 0x000ea4000802017f */
[----:B--2---:R-:W-:Y:S05]  /*1690*/  @!P1 BRA `(.L_x_20) ;  /* 0x0000008000fc9947 */ /* 0x004fea0003800000 */
.L_x_19:
[----:B------:R-:W-:Y:S05]  /*16a0*/  WARPSYNC.ALL ;  /* 0x0000000000007948 */ /* 0x000fea0003800000 */
[----:B------:R-:W-:Y:S01]  /*16b0*/  UIADD3 UR4, UR41, 0x180, URZ ;  /* 0x0000018029047890 */ /* 0x000fe2000fffe03f */
[----:B------:R-:W-:Y:S01]  /*16c0*/  WARPGROUP.ARRIVE ;  /* 0x00000000000079c5 */ /* 0x000fe20000000000 */
[----:B------:R-:W-:Y:S02]  /*16d0*/  UIADD3 UR5, UR41, 0xa180, URZ ;  /* 0x0000a18029057890 */ /* 0x000fe4000fffe03f */
[----:B------:R-:W-:Y:S02]  /*16e0*/  USHF.R.U32.HI UR4, URZ, 0x4, UR4 ;  /* 0x000000043f047899 */ /* 0x000fe40008011604 */
[----:B------:R-:W-:-:S02]  /*16f0*/  USHF.R.U32.HI UR5, URZ, 0x4, UR5 ;  /* 0x000000043f057899 */ /* 0x000fc40008011605 */
[----:B------:R-:W-:Y:S02]  /*1700*/  ULOP3.LUT UR4, UR4, 0x3fff, URZ, 0xc0, !UPT ;  /* 0x00003fff04047892 */ /* 0x000fe4000f8ec03f */
[----:B------:R-:W-:Y:S02]  /*1710*/  ULOP3.LUT UR5, UR5, 0x3fff, URZ, 0xc0, !UPT ;  /* 0x00003fff05057892 */ /* 0x000fe4000f8ec03f */
[----:B------:R-:W-:Y:S02]  /*1720*/  ULOP3.LUT UR8, UR4, 0x10000, URZ, 0xfc, !UPT ;  /* 0x0001000004087892 */ /* 0x000fe4000f8efc3f */
[----:B------:R-:W-:Y:S02]  /*1730*/  ULOP3.LUT UR9, UR5, 0x10000, URZ, 0xfc, !UPT ;  /* 0x0001000005097892 */ /* 0x000fe4000f8efc3f */
[----:B------:R-:W-:Y:S02]  /*1740*/  ULEA UR10, UR38, UR8, 0x9 ;  /* 0x00000008260a7291 */ /* 0x000fe4000f8e483f */
[----:B------:R-:W-:Y:S01]  /*1750*/  ULEA UR11, UR38, UR9, 0xb ;  /* 0x00000009260b7291 */ /* 0x000fe2000f8e583f */
[----:B------:R-:W-:Y:S01]  /*1760*/  UMOV UR5, 0x40000040 ;  /* 0x4000004000057882 */ /* 0x000fe20000000000 */
[----:B------:R-:W-:-:S03]  /*1770*/  UMOV UR7, 0x40000040 ;  /* 0x4000004000077882 */ /* 0x000fc60000000000 */
[----:B------:R-:W-:Y:S02]  /*1780*/  UMOV UR4, UR10 ;  /* 0x0000000a00047c82 */ /* 0x000fe40008000000 */
[----:B------:R-:W-:Y:S02]  /*1790*/  UMOV UR6, UR11 ;  /* 0x0000000b00067c82 */ /* 0x000fe40008000000 */
[----:B------:R-:W-:Y:S01]  /*17a0*/  IGMMA.64x256x32.S8.S8 R24, gdesc[UR4], RZ, !UPT, gsb0 ;  /* 0x06600000041879f1 */ /* 0x000fe2000c0410ff */
[----:B------:R-:W-:Y:S02]  /*17b0*/  UIADD3 UR4, UR10, 0x2, URZ ;  /* 0x000000020a047890 */ /* 0x000fe4000fffe03f */
[----:B------:R-:W-:Y:S01]  /*17c0*/  UIADD3 UR6, UR11, 0x2, URZ ;  /* 0x000000020b067890 */ /* 0x000fe2000fffe03f */
[----:B------:R-:W-:Y:S01]  /*17d0*/  UMOV UR5, 0x40000040 ;  /* 0x4000004000057882 */ /* 0x000fe20000000000 */
[----:B------:R-:W-:Y:S01]  /*17e0*/  UMOV UR7, 0x40000040 ;  /* 0x4000004000077882 */ /* 0x000fe20000000000 */
[----:B------:R-:W-:-:S02]  /*17f0*/  WARPGROUP.DEPBAR.LE gsb0, 0x0 ;  /* 0x00008000000079c5 */ /* 0x000fc40000010000 */
[----:B------:R-:W-:-:S06]  /*1800*/  WARPGROUP.ARRIVE ;  /* 0x00000000000079c5 */ /* 0x000fcc0000000000 */
[----:B------:R-:W-:Y:S01]  /*1810*/  IGMMA.64x256x32.S8.S8 R24, gdesc[UR4], R24, gsb0 ;  /* 0x06600000041879f1 */ /* 0x000fe20008041018 */
[----:B------:R-:W-:Y:S02]  /*1820*/  UIADD3 UR4, UR10, 0x4, URZ ;  /* 0x000000040a047890 */ /* 0x000fe4000fffe03f */
[----:B------:R-:W-:Y:S01]  /*1830*/  UIADD3 UR6, UR11, 0x4, URZ ;  /* 0x000000040b067890 */ /* 0x000fe2000fffe03f */
[----:B------:R-:W-:Y:S01]  /*1840*/  UMOV UR5, 0x40000040 ;  /* 0x4000004000057882 */ /* 0x000fe20000000000 */
[----:B------:R-:W-:Y:S01]  /*1850*/  UMOV UR7, 0x40000040 ;  /* 0x4000004000077882 */ /* 0x000fe20000000000 */
[----:B------:R-:W-:Y:S02]  /*1860*/  WARPGROUP.DEPBAR.LE gsb0, 0x0 ;  /* 0x00008000000079c5 */ /* 0x000fe40000010000 */
        /* <DEDUP_REMOVED lines=8> */
[----:B------:R-:W-:Y:S03]  /*18f0*/  IGMMA.64x256x32.S8.S8 R24, gdesc[UR4], R24, gsb0 ;  /* 0x06600000041879f1 */ /* 0x000fe60008041018 */
[----:B------:R-:W-:Y:S02]  /*1900*/  WARPGROUP.DEPBAR.LE gsb0, 0x0 ;  /* 0x00008000000079c5 */ /* 0x000fe40000010000 */
[----:B------:R-:W-:Y:S05]  /*1910*/  @!P2 BRA `(.L_x_21) ;  /* 0x000000040010a947 */ /* 0x000fea0003800000 */
[----:B------:R-:W-:Y:S01]  /*1920*/  UIADD3 UR4, UR38, 0x1, URZ ;  /* 0x0000000126047890 */ /* 0x000fe2000fffe03f */
[----:B-12---:R-:W-:Y:S01]  /*1930*/  IMAD.U32 R0, RZ, RZ, UR43 ;  /* 0x0000002bff007e24 */ /* 0x006fe2000f8e00ff */
[----:B------:R-:W-:Y:S02]  /*1940*/  UMOV UR11, UR38 ;  /* 0x00000026000b7c82 */ /* 0x000fe40008000000 */
[----:B------:R-:W-:-:S04]  /*1950*/  UISETP.NE.AND UP0, UPT, UR4, 0x5, UPT ;  /* 0x000000050400788c */ /* 0x000fc8000bf05270 */
[----:B------:R-:W-:Y:S02]  /*1960*/  USEL UR5, URZ, 0x1, UP0 ;  /* 0x000000013f057887 */ /* 0x000fe40008000000 */
[----:B------:R-:W-:Y:S02]  /*1970*/  USEL UR10, UR4, URZ, UP0 ;  /* 0x0000003f040a7287 */ /* 0x000fe40008000000 */
[----:B------:R-:W-:-:S06]  /*1980*/  ULOP3.LUT UR5, UR39, UR5, URZ, 0x3c, !UPT ;  /* 0x0000000527057292 */ /* 0x000fcc000f8e3c3f */
[----:B------:R-:W-:-:S07]  /*1990*/  IMAD.U32 R5, RZ, RZ, UR5 ;  /* 0x00000005ff057e24 */ /* 0x000fce000f8e00ff */
.L_x_28:
[----:B-12---:R-:W-:Y:S05]  /*19a0*/  @!P0 BRA `(.L_x_22) ;  /* 0x0000000000048947 */ /* 0x006fea0003800000 */
[----:B------:R-:W-:Y:S01]  /*19b0*/  BPT.TRAP 0x1 ;  /* 0x000000040000795c */ /* 0x000fe20000300000 */
.L_x_22:
[----:B------:R-:W-:Y:S01]  /*19c0*/  ULEA UR4, UR10, UR41, 0x3 ;  /* 0x000000290a047291 */ /* 0x000fe2000f8e183f */
[----:B------:R-:W-:-:S08]  /*19d0*/  SHF.L.U32 R3, R5, 0x1f, RZ ;  /* 0x0000001f05037819 */ /* 0x000fd000000006ff */
[----:B------:R1:W2:Y:S01]  /*19e0*/  SYNCS.PHASECHK.TRANS64.TRYWAIT P1, [UR4], R3 ;  /* 0x00000003ff0075a7 */ /* 0x0002a20008020144 */
[----:B------:R-:W-:Y:S05]  /*19f0*/  @!P0 BRA `(.L_x_23) ;  /* 0x0000000000048947 */ /* 0x000fea0003800000 */
[----:B------:R-:W-:Y:S01]  /*1a00*/  BPT.TRAP 0x1 ;  /* 0x000000040000795c */ /* 0x000fe20000300000 */
.L_x_23:
[----:B--2---:R-:W-:Y:S05]  /*1a10*/  @P1 BRA `(.L_x_24) ;  /* 0x0000000000081947 */ /* 0x004fea0003800000 */
[----:B------:R-:W2:Y:S02]  /*1a20*/  SYNCS.PHASECHK.TRANS64.TRYWAIT P1, [UR4], R3 ;  /* 0x00000003ff0075a7 */ /* 0x000ea40008020144 */
[----:B--2---:R-:W-:Y:S05]  /*1a30*/  @!P1 BRA `(.L_x_25) ;  /* 0x0000008000289947 */ /* 0x004fea0003800000 */
.L_x_24:
[----:B------:R-:W-:Y:S01]  /*1a40*/  ULEA UR12, UR10, UR8, 0x9 ;  /* 0x000000080a0c7291 */ /* 0x000fe2000f8e483f */
[----:B------:R-:W-:Y:S01]  /*1a50*/  WARPGROUP.ARRIVE ;  /* 0x00000000000079c5 */ /* 0x000fe20000000000 */
[----:B------:R-:W-:Y:S01]  /*1a60*/  ULEA UR13, UR10, UR9, 0xb ;  /* 0x000000090a0d7291 */ /* 0x000fe2000f8e583f */
[----:B------:R-:W-:Y:S01]  /*1a70*/  UMOV UR5, 0x40000040 ;  /* 0x4000004000057882 */ /* 0x000fe20000000000 */
[----:B------:R-:W-:-:S03]  /*1a80*/  UMOV UR7, 0x40000040 ;  /* 0x4000004000077882 */ /* 0x000fc60000000000 */
[----:B------:R-:W-:Y:S02]  /*1a90*/  UMOV UR4, UR12 ;  /* 0x0000000c00047c82 */ /* 0x000fe40008000000 */
[----:B------:R-:W-:Y:S02]  /*1aa0*/  UMOV UR6, UR13 ;  /* 0x0000000d00067c82 */ /* 0x000fe40008000000 */
[----:B------:R-:W-:Y:S01]  /*1ab0*/  IGMMA.64x256x32.S8.S8 R24, gdesc[UR4], R24, gsb0 ;  /* 0x06600000041879f1 */ /* 0x000fe20008041018 */
        /* <DEDUP_REMOVED lines=23> */
[----:B------:R-:W-:Y:S01]  /*1c30*/  BPT.TRAP 0x1 ;  /* 0x000000040000795c */ /* 0x000fe20000300000 */
.L_x_26:
[----:B------:R-:W-:Y:S01]  /*1c40*/  ULEA UR4, UR11, UR41, 0x3 ;  /* 0x000000290b047291 */ /* 0x000fe2000f8e183f */
[----:B------:R-:W-:-:S03]  /*1c50*/  ISETP.GT.U32.AND P1, PT, R16, 0x1, PT ;  /* 0x000000011000780c */ /* 0x000fc60003f24070 */
[----:B------:R-:W-:-:S04]  /*1c60*/  UIADD3 UR4, UR4, 0x28, URZ ;  /* 0x0000002804047890 */ /* 0x000fc8000fffe03f */
[----:B------:R-:W-:-:S09]  /*1c70*/  UPRMT UR4, URZ, 0x654, UR4 ;  /* 0x000006543f047896 */ /* 0x000fd20008000004 */
[----:B------:R-:W-:Y:S01]  /*1c80*/  SYNCS.ARRIVE.TRANS64.RED.A1T0 RZ, [UR4], RZ ;  /* 0x000000ffffff79a7 */ /* 0x000fe20008100404 */
[----:B------:R-:W-:Y:S05]  /*1c90*/  @P1 BRA `(.L_x_27) ;  /* 0x0000000000041947 */ /* 0x000fea0003800000 */
[----:B------:R-:W-:Y:S01]  /*1ca0*/  BPT.TRAP 0x1 ;  /* 0x000000040000795c */ /* 0x000fe20000300000 */
.L_x_27:
[----:B------:R-:W-:Y:S01]  /*1cb0*/  UIADD3 UR10, UR10, 0x1, URZ ;  /* 0x000000010a0a7890 */ /* 0x000fe2000fffe03f */
[C---:B------:R-:W-:Y:S01]  /*1cc0*/  ISETP.GT.AND P1, PT, R0.reuse, 0x1, PT ;  /* 0x000000010000780c */ /* 0x040fe20003f24270 */
[----:B------:R-:W-:Y:S01]  /*1cd0*/  UIADD3 UR11, UR11, 0x1, URZ ;  /* 0x000000010b0b7890 */ /* 0x000fe2000fffe03f */
[----:B------:R-:W-:Y:S01]  /*1ce0*/  VIADD R0, R0, 0xffffffff ;  /* 0xffffffff00007836 */ /* 0x000fe20000000000 */
[----:B------:R-:W-:Y:S02]  /*1cf0*/  UISETP.NE.AND UP0, UPT, UR10, 0x5, UPT ;  /* 0x000000050a00788c */ /* 0x000fe4000bf05270 */
[----:B------:R-:W-:Y:S02]  /*1d00*/  UISETP.NE.AND UP1, UPT, UR11, 0x5, UPT ;  /* 0x000000050b00788c */ /* 0x000fe4000bf25270 */
[----:B------:R-:W-:Y:S02]  /*1d10*/  USEL UR4, URZ, 0x1, UP0 ;  /* 0x000000013f047887 */ /* 0x000fe40008000000 */
[----:B------:R-:W-:-:S02]  /*1d20*/  USEL UR10, UR10, URZ, UP0 ;  /* 0x0000003f0a0a7287 */ /* 0x000fc40008000000 */
[----:B------:R-:W-:Y:S02]  /*1d30*/  USEL UR11, UR11, URZ, UP1 ;  /* 0x0000003f0b0b7287 */ /* 0x000fe40008800000 */
[----:B------:R-:W-:Y:S01]  /*1d40*/  LOP3.LUT R5, R5, UR4, RZ, 0x3c, !PT ;  /* 0x0000000405057c12 */ /* 0x000fe2000f8e3cff */
[----:B------:R-:W-:Y:S09]  /*1d50*/  @P1 BRA `(.L_x_28) ;  /* 0xfffffffc00101947 */ /* 0x000ff2000383ffff */
.L_x_21:
[----:B-12---:R-:W1:Y:S01]  /*1d60*/  LDC R0, c[0x0][0x28c] ;  /* 0x0000a300ff007b82 */ /* 0x006e620000000800 */
[----:B------:R2:W-:Y:S01]  /*1d70*/  SYNCS.ARRIVE.TRANS64.A1T0 RZ, [R158+UR45], RZ ;  /* 0x000000ff9eff79a7 */ /* 0x0005e2000810002d */
[----:B-1----:R-:W-:-:S13]  /*1d80*/  ISETP.GE.AND P1, PT, R0, 0x1, PT ;  /* 0x000000010000780c */ /* 0x002fda0003f26270 */
[----:B--2---:R-:W-:Y:S05]  /*1d90*/  @!P1 BRA `(.L_x_29) ;  /* 0x0000000000349947 */ /* 0x004fea0003800000 */
[----:B------:R-:W-:Y:S05]  /*1da0*/  @!P0 BRA `(.L_x_30) ;  /* 0x0000000000048947 */ /* 0x000fea0003800000 */
[----:B------:R-:W-:Y:S01]  /*1db0*/  BPT.TRAP 0x1 ;  /* 0x000000040000795c */ /* 0x000fe20000300000 */
.L_x_30:
[----:B------:R-:W-:Y:S01]  /*1dc0*/  UIADD3 UR6, UR43, UR38, URZ ;  /* 0x000000262b067290 */ /* 0x000fe2000fffe03f */
[----:B------:R-:W-:-:S03]  /*1dd0*/  ISETP.GT.U32.AND P0, PT, R16, 0x1, PT ;  /* 0x000000011000780c */ /* 0x000fc60003f04070 */
[----:B------:R-:W-:-:S04]  /*1de0*/  UIMAD.WIDE.U32 UR4, UR6, -0x33333333, URZ ;  /* 0xcccccccd060478a5 */ /* 0x000fc8000f8e003f */
[----:B------:R-:W-:-:S04]  /*1df0*/  USHF.R.U32.HI UR4, URZ, 0x2, UR5 ;  /* 0x000000023f047899 */ /* 0x000fc80008011605 */
[----:B------:R-:W-:-:S04]  /*1e00*/  UIMAD UR6, UR4, -0x5, UR6 ;  /* 0xfffffffb040678a4 */ /* 0x000fc8000f8e0206 */
[----:B------:R-:W-:-:S04]  /*1e10*/  ULEA UR6, UR6, UR41, 0x3 ;  /* 0x0000002906067291 */ /* 0x000fc8000f8e183f */
[----:B------:R-:W-:-:S04]  /*1e20*/  UIADD3 UR6, UR6, 0x28, URZ ;  /* 0x0000002806067890 */ /* 0x000fc8000fffe03f */
[----:B------:R-:W-:-:S09]  /*1e30*/  UPRMT UR6, URZ, 0x654, UR6 ;  /* 0x000006543f067896 */ /* 0x000fd20008000006 */
[----:B------:R-:W-:Y:S01]  /*1e40*/  SYNCS.ARRIVE.TRANS64.RED.A1T0 RZ, [UR6], RZ ;  /* 0x000000ffffff79a7 */ /* 0x000fe20008100406 */
[----:B------:R-:W-:Y:S05]  /*1e50*/  @P0 BRA `(.L_x_29) ;  /* 0x0000000000040947 */ /* 0x000fea0003800000 */
[----:B------:R-:W-:Y:S01]  /*1e60*/  BPT.TRAP 0x1 ;  /* 0x000000040000795c */ /* 0x000fe20000300000 */
.L_x_29:
[----:B------:R-:W-:Y:S01]  /*1e70*/  SHF.L.U32 R0, R163, 0x1f, RZ ;  /* 0x0000001fa3007819 */ /* 0x000fe200000006ff */
[----:B------:R-:W-:Y:S01]  /*1e80*/  UIADD3 UR38, UR44, UR38, URZ ;  /* 0x000000262c267290 */ /* 0x000fe2000fffe03f */
[----:B------:R-:W1:Y:S01]  /*1e90*/  LDC R7, c[0x0][0x288] ;  /* 0x0000a200ff077b82 */ /* 0x000e620000000800 */
[----:B------:R-:W-:Y:S01]  /*1ea0*/  UISETP.GE.U32.AND UP1, UPT, UR44, 0x5, UPT ;  /* 0x000000052c00788c */ /* 0x000fe2000bf26070 */
[----:B------:R-:W-:Y:S01]  /*1eb0*/  IMAD.SHL.U32 R8, R156, 0x2, RZ ;  /* 0x000000029c087824 */ /* 0x000fe200078e00ff */
[----:B------:R-:W-:Y:S02]  /*1ec0*/  UISETP.GT.U32.AND UP0, UPT, UR38, 0x4, UPT ;  /* 0x000000042600788c */ /* 0x000fe4000bf04070 */
[----:B------:R-:W-:Y:S02]  /*1ed0*/  UIMAD.WIDE.U32 UR4, UR38, -0x33333333, URZ ;  /* 0xcccccccd260478a5 */ /* 0x000fe4000f8e003f */
[----:B------:R-:W-:Y:S01]  /*1ee0*/  UISETP.LT.U32.AND UP0, UPT, UR44, 0x5, UP0 ;  /* 0x000000052c00788c */ /* 0x000fe20008701070 */
[----:B------:R-:W2:Y:S01]  /*1ef0*/  SYNCS.PHASECHK.TRANS64.TRYWAIT P0, [R159+UR42+0x10], R0 ;  /* 0x000010009f0075a7 */ /* 0x000ea2000800016a */
[----:B------:R-:W-:Y:S01]  /*1f00*/  USHF.R.U32.HI UR4, URZ, 0x2, UR5 ;  /* 0x000000023f047899 */ /* 0x000fe20008011605 */
[----:B------:R-:W-:Y:S01]  /*1f10*/  SHF.R.S32.HI R9, RZ, 0x1f, R8 ;  /* 0x0000001fff097819 */ /* 0x000fe20000011408 */
[----:B------:R-:W-:-:S02]  /*1f20*/  USEL UR6, URZ, 0x1, !UP0 ;  /* 0x000000013f067887 */ /* 0x000fc4000c000000 */
[----:B------:R-:W-:Y:S02]  /*1f30*/  UIMAD UR38, UR4, -0x5, UR38 ;  /* 0xfffffffb042678a4 */ /* 0x000fe4000f8e0226 */
[----:B------:R-:W-:-:S04]  /*1f40*/  ULOP3.LUT UR39, UR39, UR6, URZ, 0x3c, !UPT ;  /* 0x0000000627277292 */ /* 0x000fc8000f8e3c3f */
[----:B------:R-:W-:Y:S01]  /*1f50*/  @UP1 ULOP3.LUT UR39, UR39, 0x1, UR4, 0x78, !UPT ;  /* 0x0000000127271892 */ /* 0x000fe2000f8e7804 */
[----:B-12---:R-:W-:Y:S11]  /*1f60*/  @!P0 BRA `(.L_x_31) ;  /* 0x0000007800f48947 */ /* 0x006ff60003800000 */
.L_x_318:
[----:B-1----:R-:W-:Y:S01]  /*1f70*/  IMAD.SHL.U32 R0, R19, 0x40, RZ ;  /* 0x0000004013007824 */ /* 0x002fe200078e00ff */
[----:B------:R-:W-:Y:S01]  /*1f80*/  ULDC UR6, c[0x0][0x284] ;  /* 0x0000a10000067ab9 */ /* 0x000fe20000000800 */
[----:B------:R-:W-:Y:S01]  /*1f90*/  IMAD.SHL.U32 R22, R22, 0x100, RZ ;  /* 0x0000010016167824 */ /* 0x000fe200078e00ff */
[----:B------:R-:W-:Y:S01]  /*1fa0*/  SHF.R.S32.HI R15, RZ, 0x1f, R2 ;  /* 0x0000001fff0f7819 */ /* 0x000fe20000011402 */
[----:B------:R-:W-:Y:S01]  /*1fb0*/  ULDC.64 UR4, c[0x0][0x5d0] ;  /* 0x0001740000047ab9 */ /* 0x000fe20000000a00 */
[----:B------:R-:W-:Y:S01]  /*1fc0*/  ISETP.GE.AND P0, PT, R0, UR6, PT ;  /* 0x0000000600007c0c */ /* 0x000fe2000bf06270 */
[----:B------:R-:W-:Y:S01]  /*1fd0*/  IMAD.WIDE.U32 R4, R2, UR4, R8 ;  /* 0x0000000402047c25 */ /* 0x000fe2000f8e0008 */
[----:B------:R-:W-:Y:S02]  /*1fe0*/  SHF.R.S32.HI R14, RZ, 0x1f, R22 ;  /* 0x0000001fff0e7819 */ /* 0x000fe40000011416 */
[C---:B------:R-:W-:Y:S01]  /*1ff0*/  ISETP.GE.OR P0, PT, R22.reuse, R7, P0 ;  /* 0x000000071600720c */ /* 0x040fe20000706670 */
[----:B------:R-:W-:Y:S01]  /*2000*/  IMAD R3, R15, UR4, RZ ;  /* 0x000000040f037c24 */ /* 0x000fe2000f8e02ff */
[----:B------:R-:W-:-:S03]  /*2010*/  IADD3 R4, P1, R22, R4, RZ ;  /* 0x0000000416047210 */ /* 0x000fc60007f3e0ff */
[----:B------:R-:W-:-:S05]  /*2020*/  IMAD R3, R2, UR5, R3 ;  /* 0x0000000502037c24 */ /* 0x000fca000f8e0203 */
[----:B------:R-:W-:-:S03]  /*2030*/  IADD3.X R5, R14, R5, R3, P1, !PT ;  /* 0x000000050e057210 */ /* 0x000fc60000ffe403 */
[----:B------:R-:W-:Y:S05]  /*2040*/  @P0 BRA `(.L_x_32) ;  /* 0x0000006000b00947 */ /* 0x000fea0003800000 */
[----:B0-----:R-:W0:Y:S01]  /*2050*/  LDC.64 R12, c[0x0][0x5c8] ;  /* 0x00017200ff0c7b82 */ /* 0x001e220000000a00 */
[----:B------:R-:W-:Y:S01]  /*2060*/  IMAD.WIDE R10, R19, 0x40, R154 ;  /* 0x00000040130a7825 */ /* 0x000fe200078e029a */
[----:B------:R-:W-:Y:S01]  /*2070*/  ULDC.64 UR4, c[0x0][0x5c0] ;  /* 0x0001700000047ab9 */ /* 0x000fe20000000a00 */
[----:B------:R-:W-:Y:S02]  /*2080*/  BSSY B0, `(.L_x_32) ;  /* 0x0000628000007945 */ /* 0x000fe40003800000 */
[----:B------:R-:W-:Y:S02]  /*2090*/  IMAD.IADD R19, R161, 0x1, -R0 ;  /* 0x00000001a1137824 */ /* 0x000fe400078e0a00 */
[-C--:B0-----:R-:W-:Y:S02]  /*20a0*/  IMAD R3, R11, R12.reuse, RZ ;  /* 0x0000000c0b037224 */ /* 0x081fe400078e02ff */
[----:B------:R-:W-:-:S04]  /*20b0*/  IMAD.WIDE.U32 R4, R10, R12, R4 ;  /* 0x0000000c0a047225 */ /* 0x000fc800078e0004 */
[----:B------:R-:W-:Y:S01]  /*20c0*/  IMAD R3, R10, R13, R3 ;  /* 0x0000000d0a037224 */ /* 0x000fe200078e0203 */
[----:B------:R-:W-:-:S03]  /*20d0*/  IADD3 R4, P0, R4, UR4, RZ ;  /* 0x0000000404047c10 */ /* 0x000fc6000ff1e0ff */
[----:B------:R-:W-:Y:S01]  /*20e0*/  IMAD.IADD R3, R5, 0x1, R3 ;  /* 0x0000000105037824 */ /* 0x000fe200078e0203 */
[----:B------:R-:W-:-:S04]  /*20f0*/  LEA R6, P1, R12, R4, 0x3 ;  /* 0x000000040c067211 */ /* 0x000fc800078218ff */
[----:B------:R-:W-:Y:S01]  /*2100*/  IADD3.X R5, R3, UR5, RZ, P0, !PT ;  /* 0x0000000503057c10 */ /* 0x000fe200087fe4ff */
[----:B------:R-:W-:Y:S01]  /*2110*/  IMAD R3, R156, -0x2, R7 ;  /* 0xfffffffe9c037824 */ /* 0x000fe200078e0207 */
[----:B-----5:R-:W-:Y:S02]  /*2120*/  ISETP.NE.AND P0, PT, R152, RZ, PT ;  /* 0x000000ff9800720c */ /* 0x020fe40003f05270 */
[----:B------:R-:W-:Y:S01]  /*2130*/  LEA.HI.X R7, R12, R5, R13, 0x3, P1 ;  /* 0x000000050c077211 */ /* 0x000fe200008f1c0d */
[----:B------:R-:W-:-:S10]  /*2140*/  IMAD.IADD R0, R3, 0x1, -R22 ;  /* 0x0000000103007824 */ /* 0x000fd400078e0a16 */
[----:B------:R-:W-:Y:S05]  /*2150*/  @!P0 BRA `(.L_x_33) ;  /* 0x0000004800608947 */ /* 0x000fea0003800000 */
[----:B------:R-:W0:Y:S01]  /*2160*/  LDC.64 R20, c[0x0][0x5b0] ;  /* 0x00016c00ff147b82 */ /* 0x000e220000000a00 */
[----:B------:R-:W-:Y:S01]  /*2170*/  ULDC.64 UR4, c[0x0][0x5b8] ;  /* 0x00016e0000047ab9 */ /* 0x000fe20000000a00 */
[----:B------:R-:W-:Y:S01]  /*2180*/  ISETP.GE.AND P1, PT, R19, 0x1, PT ;  /* 0x000000011300780c */ /* 0x000fe20003f26270 */
[----:B------:R-:W-:Y:S01]  /*2190*/  IMAD.WIDE.U32 R8, R2, UR4, R8 ;  /* 0x0000000402087c25 */ /* 0x000fe2000f8e0008 */
[----:B------:R-:W-:Y:S02]  /*21a0*/  BSSY B1, `(.L_x_34) ;  /* 0x000000e000017945 */ /* 0x000fe40003800000 */
[----:B------:R-:W-:Y:S01]  /*21b0*/  ISETP.LT.OR P5, PT, R0, 0x1, !P1 ;  /* 0x000000010000780c */ /* 0x000fe20004fa1670 */
[----:B------:R-:W-:Y:S01]  /*21c0*/  IMAD R3, R15, UR4, RZ ;  /* 0x000000040f037c24 */ /* 0x000fe2000f8e02ff */
[----:B------:R-:W1:Y:S01]  /*21d0*/  LDC.64 R164, c[0x0][0x5a8] ;  /* 0x00016a00ffa47b82 */ /* 0x000e620000000a00 */
[----:B------:R-:W-:Y:S02]  /*21e0*/  IADD3 R12, P0, R22, R8, RZ ;  /* 0x00000008160c7210 */ /* 0x000fe40007f1e0ff */
[----:B------:R-:W-:-:S05]  /*21f0*/  IMAD R3, R2, UR5, R3 ;  /* 0x0000000502037c24 */ /* 0x000fca000f8e0203 */
[----:B------:R-:W-:Y:S01]  /*2200*/  IADD3.X R13, R14, R9, R3, P0, !PT ;  /* 0x000000090e0d7210 */ /* 0x000fe200007fe403 */
[-C--:B0-----:R-:W-:Y:S02]  /*2210*/  IMAD R8, R11, R20.reuse, RZ ;  /* 0x000000140b087224 */ /* 0x081fe400078e02ff */
[----:B------:R-:W-:-:S04]  /*2220*/  IMAD.WIDE.U32 R2, R10, R20, R12 ;  /* 0x000000140a027225 */ /* 0x000fc800078e000c */
[----:B------:R-:W-:Y:S01]  /*2230*/  IMAD R15, R10, R21, R8 ;  /* 0x000000150a0f7224 */ /* 0x000fe200078e0208 */
[----:B-1----:R-:W-:-:S04]  /*2240*/  IADD3 R2, P0, R2, R164, RZ ;  /* 0x000000a402027210 */ /* 0x002fc80007f1e0ff */
[----:B------:R-:W-:Y:S01]  /*2250*/  IADD3.X R3, R165, R3, R15, P0, !PT ;  /* 0x00000003a5037210 */ /* 0x000fe200007fe40f */
[----:B------:R-:W-:Y:S08]  /*2260*/  @P5 BRA `(.L_x_35) ;  /* 0x0000000000045947 */ /* 0x000ff00003800000 */
[----:B------:R0:W5:Y:S02]  /*2270*/  LDG.E.U8 R162, desc[UR36][R2.64] ;  /* 0x0000002402a27981 */ /* 0x000164000c1e1100 */
.L_x_35:
[----:B------:R-:W-:Y:S05]  /*2280*/  BSYNC B1 ;  /* 0x0000000000017941 */ /* 0x000fea0003800000 */
.L_x_34:
[----:B-----5:R-:W-:Y:S01]  /*2290*/  LOP3.LUT R11, R162, 0xffff, RZ, 0xc0, !PT ;  /* 0x0000ffffa20b7812 */ /* 0x020fe200078ec0ff */
[C---:B------:R-:W-:Y:S01]  /*22a0*/  IMAD.SHL.U32 R8, R20.reuse, 0x8, RZ ;  /* 0x0000000814087824 */ /* 0x040fe200078e00ff */
[----:B------:R-:W-:Y:S01]  /*22b0*/  SHF.L.U64.HI R9, R20, 0x3, R21 ;  /* 0x0000000314097819 */ /* 0x000fe20000010215 */
[----:B------:R-:W-:Y:S01]  /*22c0*/  BSSY B1, `(.L_x_36) ;  /* 0x000000e000017945 */ /* 0x000fe20003800000 */
[----:B------:R-:W-:Y:S02]  /*22d0*/  PRMT R11, R11, 0x8880, RZ ;  /* 0x000088800b0b7816 */ /* 0x000fe400000000ff */
[----:B------:R-:W-:Y:S01]  /*22e0*/  ISETP.LT.OR P2, PT, R0, 0x2, !P1 ;  /* 0x000000020000780c */ /* 0x000fe20004f41670 */
[----:B------:R-:W-:Y:S01]  /*22f0*/  IMAD.WIDE.U32 R8, R10, R20, R8 ;  /* 0x000000140a087225 */ /* 0x000fe200078e0008 */
[----:B------:R-:W-:-:S03]  /*2300*/  ISETP.GE.AND P0, PT, R19, 0x9, PT ;  /* 0x000000091300780c */ /* 0x000fc60003f06270 */
[----:B------:R-:W-:Y:S01]  /*2310*/  IMAD R10, R11, R152, RZ ;  /* 0x000000980b0a7224 */ /* 0x000fe200078e02ff */
[----:B------:R-:W-:Y:S01]  /*2320*/  IADD3 R8, P3, P4, R12, R164, R8 ;  /* 0x000000a40c087210 */ /* 0x000fe20007c7e008 */
[----:B------:R-:W-:Y:S02]  /*2330*/  IMAD.IADD R14, R15, 0x1, R9 ;  /* 0x000000010f0e7824 */ /* 0x000fe400078e0209 */
[----:B------:R-:W-:-:S05]  /*2340*/  @!P5 IMAD R11, R24, R153, R10 ;  /* 0x00000099180bd224 */ /* 0x000fca00078e020a */
[----:B------:R1:W-:Y:S01]  /*2350*/  @!P5 STG.E.U8 desc[UR36][R4.64], R11 ;  /* 0x0000000b0400d986 */ /* 0x0003e2000c101124 */
[----:B------:R-:W-:Y:S05]  /*2360*/  @P2 BRA `(.L_x_37) ;  /* 0x00000000000c2947 */ /* 0x000fea0003800000 */
[----:B------:R-:W1:Y:S02]  /*2370*/  LDG.E.U8 R162, desc[UR36][R2.64+0x1] ;  /* 0x0000012402a27981 */ /* 0x000e64000c1e1100 */
[----:B-1----:R-:W-:-:S05]  /*2380*/  PRMT R11, R162, 0x8880, RZ ;  /* 0x00008880a20b7816 */ /* 0x002fca00000000ff */
[----:B------:R-:W-:-:S07]  /*2390*/  IMAD R10, R11, R152, RZ ;  /* 0x000000980b0a7224 */ /* 0x000fce00078e02ff */
.L_x_37:
[----:B------:R-:W-:Y:S05]  /*23a0*/  BSYNC B1 ;  /* 0x0000000000017941 */ /* 0x000fea0003800000 */
.L_x_36:
[C---:B------:R-:W-:Y:S01]  /*23b0*/  ISETP.LT.OR P5, PT, R0.reuse, 0x1, !P0 ;  /* 0x000000010000780c */ /* 0x040fe200047a1670 */
[----:B------:R-:W-:Y:S01]  /*23c0*/  @!P2 IMAD R25, R25, R153, R10 ;  /* 0x000000991919a224 */ /* 0x000fe200078e020a */
[----:B------:R-:W-:Y:S01]  /*23d0*/  BSSY B1, `(.L_x_38) ;  /* 0x000000a000017945 */ /* 0x000fe20003800000 */
[----:B------:R-:W-:Y:S02]  /*23e0*/  IADD3.X R9, R13, R165, R14, P3, P4 ;  /* 0x000000a50d097210 */ /* 0x000fe40001fe840e */
[C---:B------:R-:W-:Y:S01]  /*23f0*/  ISETP.LT.OR P3, PT, R0.reuse, 0x2, !P0 ;  /* 0x000000020000780c */ /* 0x040fe20004761670 */
[----:B------:R2:W-:Y:S01]  /*2400*/  @!P2 STG.E.U8 desc[UR36][R4.64+0x1], R25 ;  /* 0x000001190400a986 */ /* 0x0005e2000c101124 */
[C---:B------:R-:W-:Y:S02]  /*2410*/  ISETP.LT.OR P4, PT, R0.reuse, 0x9, !P1 ;  /* 0x000000090000780c */ /* 0x040fe40004f81670 */
[----:B------:R-:W-:-:S04]  /*2420*/  ISETP.LT.OR P2, PT, R0, 0xa, !P1 ;  /* 0x0000000a0000780c */ /* 0x000fc80004f41670 */
[----:B------:R-:W-:Y:S09]  /*2430*/  @P5 BRA `(.L_x_39) ;  /* 0x00000000000c5947 */ /* 0x000ff20003800000 */
[----:B------:R-:W1:Y:S02]  /*2440*/  LDG.E.U8 R162, desc[UR36][R8.64] ;  /* 0x0000002408a27981 */ /* 0x000e64000c1e1100 */
[----:B-1----:R-:W-:-:S05]  /*2450*/  PRMT R11, R162, 0x8880, RZ ;  /* 0x00008880a20b7816 */ /* 0x002fca00000000ff */
[----:B------:R-:W-:-:S07]  /*2460*/  IMAD R10, R11, R152, RZ ;  /* 0x000000980b0a7224 */ /* 0x000fce00078e02ff */
.L_x_39:
[----:B------:R-:W-:Y:S05]  /*2470*/  BSYNC B1 ;  /* 0x0000000000017941 */ /* 0x000fea0003800000 */
.L_x_38:
[----:B-1----:R-:W-:Y:S01]  /*2480*/  @!P5 IMAD R11, R26, R153, R10 ;  /* 0x000000991a0bd224 */ /* 0x002fe200078e020a */
[----:B------:R-:W-:Y:S04]  /*2490*/  BSSY B1, `(.L_x_40) ;  /* 0x0000006000017945 */ /* 0x000fe80003800000 */
[----:B------:R1:W-:Y:S01]  /*24a0*/  @!P5 STG.E.U8 desc[UR36][R6.64], R11 ;  /* 0x0000000b0600d986 */ /* 0x0003e2000c101124 */
[----:B------:R-:W-:Y:S05]  /*24b0*/  @P3 BRA `(.L_x_41) ;  /* 0x00000000000c3947 */ /* 0x000fea0003800000 */
[----:B------:R-:W1:Y:S02]  /*24c0*/  LDG.E.U8 R162, desc[UR36][R8.64+0x1] ;  /* 0x0000012408a27981 */ /* 0x000e64000c1e1100 */
[----:B-1----:R-:W-:-:S05]  /*24d0*/  PRMT R11, R162, 0x8880, RZ ;  /* 0x00008880a20b7816 */ /* 0x002fca00000000ff */
[----:B------:R-:W-:-:S07]  /*24e0*/  IMAD R10, R11, R152, RZ ;  /* 0x000000980b0a7224 */ /* 0x000fce00078e02ff */
.L_x_41:
[----:B------:R-:W-:Y:S05]  /*24f0*/  BSYNC B1 ;  /* 0x0000000000017941 */ /* 0x000fea0003800000 */
.L_x_40:
[----:B------:R-:W-:Y:S01]  /*2500*/  @!P3 IMAD R27, R27, R153, R10 ;  /* 0x000000991b1bb224 */ /* 0x000fe200078e020a */
[----:B------:R-:W-:Y:S04]  /*2510*/  BSSY B1, `(.L_x_42) ;  /* 0x0000006000017945 */ /* 0x000fe80003800000 */
[----:B------:R3:W-:Y:S01]  /*2520*/  @!P3 STG.E.U8 desc[UR36][R6.64+0x1], R27 ;  /* 0x0000011b0600b986 */ /* 0x0007e2000c101124 */
[----:B------:R-:W-:Y:S05]  /*2530*/  @P4 BRA `(.L_x_43) ;  /* 0x00000000000c4947 */ /* 0x000fea0003800000 */
[----:B------:R-:W1:Y:S02]  /*2540*/  LDG.E.U8 R162, desc[UR36][R2.64+0x8] ;  /* 0x0000082402a27981 */ /* 0x000e64000c1e1100 */
[----:B-1----:R-:W-:-:S05]  /*2550*/  PRMT R11, R162, 0x8880, RZ ;  /* 0x00008880a20b7816 */ /* 0x002fca00000000ff */
[----:B------:R-:W-:-:S07]  /*2560*/  IMAD R10, R11, R152, RZ ;  /* 0x000000980b0a7224 */ /* 0x000fce00078e02ff */
.L_x_43:
[----:B------:R-:W-:Y:S05]  /*2570*/  BSYNC B1 ;  /* 0x0000000000017941 */ /* 0x000fea0003800000 */
.L_x_42:
[----:B-1----:R-:W-:Y:S01]  /*2580*/  @!P4 IMAD R11, R28, R153, R10 ;  /* 0x000000991c0bc224 */ /* 0x002fe200078e020a */
[----:B------:R-:W-:Y:S04]  /*2590*/  BSSY B1, `(.L_x_44) ;  /* 0x0000006000017945 */ /* 0x000fe80003800000 */
[----:B------:R1:W-:Y:S01]  /*25a0*/  @!P4 STG.E.U8 desc[UR36][R4.64+0x8], R11 ;  /* 0x0000080b0400c986 */ /* 0x0003e2000c101124 */
[----:B------:R-:W-:Y:S05]  /*25b0*/  @P2 BRA `(.L_x_45) ;  /* 0x00000000000c2947 */ /* 0x000fea0003800000 */
[----:B------:R-:W1:Y:S02]  /*25c0*/  LDG.E.U8 R162, desc[UR36][R2.64+0x9] ;  /* 0x0000092402a27981 */ /* 0x000e64000c1e1100 */
[----:B-1----:R-:W-:-:S05]  /*25d0*/  PRMT R11, R162, 0x8880, RZ ;  /* 0x00008880a20b7816 */ /* 0x002fca00000000ff */
[----:B------:R-:W-:-:S07]  /*25e0*/  IMAD R10, R11, R152, RZ ;  /* 0x000000980b0a7224 */ /* 0x000fce00078e02ff */
.L_x_45:
[----:B------:R-:W-:Y:S05]  /*25f0*/  BSYNC B1 ;  /* 0x0000000000017941 */ /* 0x000fea0003800000 */
.L_x_44:
[C---:B------:R-:W-:Y:S01]  /*2600*/  ISETP.LT.OR P4, PT, R0.reuse, 0x9, !P0 ;  /* 0x000000090000780c */ /* 0x040fe20004781670 */
[----:B------:R-:W-:Y:S01]  /*2610*/  @!P2 IMAD R29, R29, R153, R10 ;  /* 0x000000991d1da224 */ /* 0x000fe200078e020a */
[----:B------:R-:W-:Y:S01]  /*2620*/  BSSY B1, `(.L_x_46) ;  /* 0x0000009000017945 */ /* 0x000fe20003800000 */
[C---:B------:R-:W-:Y:S02]  /*2630*/  ISETP.LT.OR P3, PT, R0.reuse, 0xa, !P0 ;  /* 0x0000000a0000780c */ /* 0x040fe40004761670 */
[C---:B------:R-:W-:Y:S01]  /*2640*/  ISETP.LT.OR P5, PT, R0.reuse, 0x11, !P1 ;  /* 0x000000110000780c */ /* 0x040fe20004fa1670 */
[----:B------:R4:W-:Y:S01]  /*2650*/  @!P2 STG.E.U8 desc[UR36][R4.64+0x9], R29 ;  /* 0x0000091d0400a986 */ /* 0x0009e2000c101124 */
[----:B------:R-:W-:-:S06]  /*2660*/  ISETP.LT.OR P2, PT, R0, 0x12, !P1 ;  /* 0x000000120000780c */ /* 0x000fcc0004f41670 */
[----:B------:R-:W-:Y:S07]  /*2670*/  @P4 BRA `(.L_x_47) ;  /* 0x00000000000c4947 */ /* 0x000fee0003800000 */
[----:B------:R-:W1:Y:S02]  /*2680*/  LDG.E.U8 R162, desc[UR36][R8.64+0x8] ;  /* 0x0000082408a27981 */ /* 0x000e64000c1e1100 */
[----:B-1----:R-:W-:-:S05]  /*2690*/  PRMT R11, R162, 0x8880, RZ ;  /* 0x00008880a20b7816 */ /* 0x002fca00000000ff */
[----:B------:R-:W-:-:S07]  /*26a0*/  IMAD R10, R11, R152, RZ ;  /* 0x000000980b0a7224 */ /* 0x000fce00078e02ff */
.L_x_47:
[----:B------:R-:W-:Y:S05]  /*26b0*/  BSYNC B1 ;  /* 0x0000000000017941 */ /* 0x000fea0003800000 */
.L_x_46:
[----:B-1----:R-:W-:Y:S01]  /*26c0*/  @!P4 IMAD R11, R30, R153, R10 ;  /* 0x000000991e0bc224 */ /* 0x002fe200078e020a */
[----:B------:R-:W-:Y:S04]  /*26d0*/  BSSY B1, `(.L_x_48) ;  /* 0x0000006000017945 */ /* 0x000fe80003800000 */
[----:B------:R1:W-:Y:S01]  /*26e0*/  @!P4 STG.E.U8 desc[UR36][R6.64+0x8], R11 ;  /* 0x0000080b0600c986 */ /* 0x0003e2000c101124 */
[----:B------:R-:W-:Y:S05]  /*26f0*/  @P3 BRA `(.L_x_49) ;  /* 0x00000000000c3947 */ /* 0x000fea0003800000 */
[----:B------:R-:W1:Y:S02]  /*2700*/  LDG.E.U8 R162, desc[UR36][R8.64+0x9] ;  /* 0x0000092408a27981 */ /* 0x000e64000c1e1100 */
[----:B-1----:R-:W-:-:S05]  /*2710*/  PRMT R11, R162, 0x8880, RZ ;  /* 0x00008880a20b7816 */ /* 0x002fca00000000ff */
[----:B------:R-:W-:-:S07]  /*2720*/  IMAD R10, R11, R152, RZ ;  /* 0x000000980b0a7224 */ /* 0x000fce00078e02ff */
.L_x_49:
[----:B------:R-:W-:Y:S05]  /*2730*/  BSYNC B1 ;  /* 0x0000000000017941 */ /* 0x000fea0003800000 */
.L_x_48:
[----:B------:R-:W-:Y:S01]  /*2740*/  @!P3 IMAD R31, R31, R153, R10 ;  /* 0x000000991f1fb224 */ /* 0x000fe200078e020a */
[----:B------:R-:W-:Y:S04]  /*2750*/  BSSY B1, `(.L_x_50) ;  /* 0x0000006000017945 */ /* 0x000fe80003800000 */
[----:B------:R0:W-:Y:S01]  /*2760*/  @!P3 STG.E.U8 desc[UR36][R6.64+0x9], R31 ;  /* 0x0000091f0600b986 */ /* 0x0001e2000c101124 */
[----:B------:R-:W-:Y:S05]  /*2770*/  @P5 BRA `(.L_x_51) ;  /* 0x00000000000c5947 */ /* 0x000fea0003800000 */
[----:B------:R-:W1:Y:S02]  /*2780*/  LDG.E.U8 R162, desc[UR36][R2.64+0x10] ;  /* 0x0000102402a27981 */ /* 0x000e64000c1e1100 */
[----:B-1----:R-:W-:-:S05]  /*2790*/  PRMT R11, R162, 0x8880, RZ ;  /* 0x00008880a20b7816 */ /* 0x002fca00000000ff */
[----:B------:R-:W-:-:S07]  /*27a0*/  IMAD R10, R11, R152, RZ ;  /* 0x000000980b0a7224 */ /* 0x000fce00078e02ff */
.L_x_51:
[----:B------:R-:W-:Y:S05]  /*27b0*/  BSYNC B1 ;  /* 0x0000000000017941 */ /* 0x000fea0003800000 */
.L_x_50:
[----:B-1----:R-:W-:Y:S01]  /*27c0*/  @!P5 IMAD R11, R32, R153, R10 ;  /* 0x00000099200bd224 */ /* 0x002fe200078e020a */
[----:B------:R-:W-:Y:S04]  /*27d0*/  BSSY B1, `(.L_x_52) ;  /* 0x0000006000017945 */ /* 0x000fe80003800000 */
[----:B------:R1:W-:Y:S01]  /*27e0*/  @!P5 STG.E.U8 desc[UR36][R4.64+0x10], R11 ;  /* 0x0000100b0400d986 */ /* 0x0003e2000c101124 */
[----:B------:R-:W-:Y:S05]  /*27f0*/  @P2 BRA `(.L_x_53) ;  /* 0x00000000000c2947 */ /* 0x000fea0003800000 */
[----:B------:R-:W1:Y:S02]  /*2800*/  LDG.E.U8 R162, desc[UR36][R2.64+0x11] ;  /* 0x0000112402a27981 */ /* 0x000e64000c1e1100 */
[----:B-1----:R-:W-:-:S05]  /*2810*/  PRMT R11, R162, 0x8880, RZ ;  /* 0x00008880a20b7816 */ /* 0x002fca00000000ff */
[----:B------:R-:W-:-:S07]  /*2820*/  IMAD R10, R11, R152, RZ ;  /* 0x000000980b0a7224 */ /* 0x000fce00078e02ff */
.L_x_53:
[----:B------:R-:W-:Y:S05]  /*2830*/  BSYNC B1 ;  /* 0x0000000000017941 */ /* 0x000fea0003800000 */
.L_x_52:
        /* <DEDUP_REMOVED lines=11> */
.L_x_55:
[----:B------:R-:W-:Y:S05]  /*28f0*/  BSYNC B1 ;  /* 0x0000000000017941 */ /* 0x000fea0003800000 */
.L_x_54:
[----:B-1----:R-:W-:Y:S01]  /*2900*/  @!P4 IMAD R11, R34, R153, R10 ;  /* 0x00000099220bc224 */ /* 0x002fe200078e020a */
[----:B------:R-:W-:Y:S04]  /*2910*/  BSSY B1, `(.L_x_56) ;  /* 0x0000006000017945 */ /* 0x000fe80003800000 */
[----:B------:R1:W-:Y:S01]  /*2920*/  @!P4 STG.E.U8 desc[UR36][R6.64+0x10], R11 ;  /* 0x0000100b0600c986 */ /* 0x0003e2000c101124 */
[----:B------:R-:W-:Y:S05]  /*2930*/  @P3 BRA `(.L_x_57) ;  /* 0x00000000000c3947 */ /* 0x000fea0003800000 */
[----:B------:R-:W1:Y:S02]  /*2940*/  LDG.E.U8 R162, desc[UR36][R8.64+0x11] ;  /* 0x0000112408a27981 */ /* 0x000e64000c1e1100 */
[----:B-1----:R-:W-:-:S05]  /*2950*/  PRMT R11, R162, 0x8880, RZ ;  /* 0x00008880a20b7816 */ /* 0x002fca00000000ff */
[----:B------:R-:W-:-:S07]  /*2960*/  IMAD R10, R11, R152, RZ ;  /* 0x000000980b0a7224 */ /* 0x000fce00078e02ff */
.L_x_57:
[----:B------:R-:W-:Y:S05]  /*2970*/  BSYNC B1 ;  /* 0x0000000000017941 */ /* 0x000fea0003800000 */
.L_x_56:
[----:B------:R-:W-:Y:S01]  /*2980*/  @!P3 IMAD R35, R35, R153, R10 ;  /* 0x000000992323b224 */ /* 0x000fe200078e020a */
[----:B------:R-:W-:Y:S04]  /*2990*/  BSSY B1, `(.L_x_58) ;  /* 0x0000006000017945 */ /* 0x000fe80003800000 */
[----:B------:R0:W-:Y:S01]  /*29a0*/  @!P3 STG.E.U8 desc[UR36][R6.64+0x11], R35 ;  /* 0x000011230600b986 */ /* 0x0001e2000c101124 */
[----:B------:R-:W-:Y:S05]  /*29b0*/  @P5 BRA `(.L_x_59) ;  /* 0x00000000000c5947 */ /* 0x000fea0003800000 */
[----:B------:R-:W1:Y:S02]  /*29c0*/  LDG.E.U8 R162, desc[UR36][R2.64+0x18] ;  /* 0x0000182402a27981 */ /* 0x000e64000c1e1100 */
[----:B-1----:R-:W-:-:S05]  /*29d0*/  PRMT R11, R162, 0x8880, RZ ;  /* 0x00008880a20b7816 */ /* 0x002fca00000000ff */
[----:B------:R-:W-:-:S07]  /*29e0*/  IMAD R10, R11, R152, RZ ;  /* 0x000000980b0a7224 */ /* 0x000fce00078e02ff */
.L_x_59:
[----:B------:R-:W-:Y:S05]  /*29f0*/  BSYNC B1 ;  /* 0x0000000000017941 */ /* 0x000fea0003800000 */
.L_x_58:
[----:B-1----:R-:W-:Y:S01]  /*2a00*/  @!P5 IMAD R11, R36, R153, R10 ;  /* 0x00000099240bd224 */ /* 0x002fe200078e020a */
[----:B------:R-:W-:Y:S04]  /*2a10*/  BSSY B1, `(.L_x_60) ;  /* 0x0000006000017945 */ /* 0x000fe80003800000 */
[----:B------:R1:W-:Y:S01]  /*2a20*/  @!P5 STG.E.U8 desc[UR36][R4.64+0x18], R11 ;  /* 0x0000180b0400d986 */ /* 0x0003e2000c101124 */
[----:B------:R-:W-:Y:S05]  /*2a30*/  @P2 BRA `(.L_x_61) ;  /* 0x00000000000c2947 */ /* 0x000fea0003800000 */
[----:B------:R-:W1:Y:S02]  /*2a40*/  LDG.E.U8 R162, desc[UR36][R2.64+0x19] ;  /* 0x0000192402a27981 */ /* 0x000e64000c1e1100 */
[----:B-1----:R-:W-:-:S05]  /*2a50*/  PRMT R11, R162, 0x8880, RZ ;  /* 0x00008880a20b7816 */ /* 0x002fca00000000ff */
[----:B------:R-:W-:-:S07]  /*2a60*/  IMAD R10, R11, R152, RZ ;  /* 0x000000980b0a7224 */ /* 0x000fce00078e02ff */
.L_x_61:
[----:B------:R-:W-:Y:S05]  /*2a70*/  BSYNC B1 ;  /* 0x0000000000017941 */ /* 0x000fea0003800000 */
.L_x_60:
        /* <DEDUP_REMOVED lines=11> */
.L_x_63:
[----:B------:R-:W-:Y:S05]  /*2b30*/  BSYNC B1 ;  /* 0x0000000000017941 */ /* 0x000fea0003800000 */
.L_x_62:
[----:B-1----:R-:W-:Y:S01]  /*2b40*/  @!P4 IMAD R11, R38, R153, R10 ;  /* 0x00000099260bc224 */ /* 0x002fe200078e020a */
[----:B------:R-:W-:Y:S04]  /*2b50*/  BSSY B1, `(.L_x_64) ;  /* 0x0000006000017945 */ /* 0x000fe80003800000 */
[----:B------:R1:W-:Y:S01]  /*2b60*/  @!P4 STG.E.U8 desc[UR36][R6.64+0x18], R11 ;  /* 0x0000180b0600c986 */ /* 0x0003e2000c101124 */
[----:B------:R-:W-:Y:S05]  /*2b70*/  @P3 BRA `(.L_x_65) ;  /* 0x00000000000c3947 */ /* 0x000fea0003800000 */
[----:B------:R-:W1:Y:S02]  /*2b80*/  LDG.E.U8 R162, desc[UR36][R8.64+0x19] ;  /* 0x0000192408a27981 */ /* 0x000e64000c1e1100 */
[----:B-1----:R-:W-:-:S05]  /*2b90*/  PRMT R11, R162, 0x8880, RZ ;  /* 0x00008880a20b7816 */ /* 0x002fca00000000ff */
[----:B------:R-:W-:-:S07]  /*2ba0*/  IMAD R10, R11, R152, RZ ;  /* 0x000000980b0a7224 */ /* 0x000fce00078e02ff */
.L_x_65:
[----:B------:R-:W-:Y:S05]  /*2bb0*/  BSYNC B1 ;  /* 0x0000000000017941 */ /* 0x000fea0003800000 */
.L_x_64:
[----:B------:R-:W-:Y:S01]  /*2bc0*/  @!P3 IMAD R39, R39, R153, R10 ;  /* 0x000000992727b224 */ /* 0x000fe200078e020a */
[----:B------:R-:W-:Y:S04]  /*2bd0*/  BSSY B1, `(.L_x_66) ;  /* 0x0000006000017945 */ /* 0x000fe80003800000 */
[----:B------:R0:W-:Y:S01]  /*2be0*/  @!P3 STG.E.U8 desc[UR36][R6.64+0x19], R39 ;  /* 0x000019270600b986 */ /* 0x0001e2000c101124 */
[----:B------:R-:W-:Y:S05]  /*2bf0*/  @P5 BRA `(.L_x_67) ;  /* 0x00000000000c5947 */ /* 0x000fea0003800000 */
[----:B------:R-:W1:Y:S02]  /*2c00*/  LDG.E.U8 R162, desc[UR36][R2.64+0x20] ;  /* 0x0000202402a27981 */ /* 0x000e64000c1e1100 */
[----:B-1----:R-:W-:-:S05]  /*2c10*/  PRMT R11, R162, 0x8880, RZ ;  /* 0x00008880a20b7816 */ /* 0x002fca00000000ff */
[----:B------:R-:W-:-:S07]  /*2c20*/  IMAD R10, R11, R152, RZ ;  /* 0x000000980b0a7224 */ /* 0x000fce00078e02ff */
.L_x_67:
[----:B------:R-:W-:Y:S05]  /*2c30*/  BSYNC B1 ;  /* 0x0000000000017941 */ /* 0x000fea0003800000 */
.L_x_66:
[----:B-1----:R-:W-:Y:S01]  /*2c40*/  @!P5 IMAD R11, R40, R153, R10 ;  /* 0x00000099280bd224 */ /* 0x002fe200078e020a */
[----:B------:R-:W-:Y:S04]  /*2c50*/  BSSY B1, `(.L_x_68) ;  /* 0x0000006000017945 */ /* 0x000fe80003800000 */
[----:B------:R1:W-:Y:S01]  /*2c60*/  @!P5 STG.E.U8 desc[UR36][R4.64+0x20], R11 ;  /* 0x0000200b0400d986 */ /* 0x0003e2000c101124 */
[----:B------:R-:W-:Y:S05]  /*2c70*/  @P2 BRA `(.L_x_69) ;  /* 0x00000000000c2947 */ /* 0x000fea0003800000 */
[----:B------:R-:W1:Y:S02]  /*2c80*/  LDG.E.U8 R162, desc[UR36][R2.64+0x21] ;  /* 0x0000212402a27981 */ /* 0x000e64000c1e1100 */
[----:B-1----:R-:W-:-:S05]  /*2c90*/  PRMT R11, R162, 0x8880, RZ ;  /* 0x00008880a20b7816 */ /* 0x002fca00000000ff */
[----:B------:R-:W-:-:S07]  /*2ca0*/  IMAD R10, R11, R152, RZ ;  /* 0x000000980b0a7224 */ /* 0x000fce00078e02ff */
.L_x_69:
[----:B------:R-:W-:Y:S05]  /*2cb0*/  BSYNC B1 ;  /* 0x0000000000017941 */ /* 0x000fea0003800000 */
.L_x_68:
        /* <DEDUP_REMOVED lines=11> */
.L_x_71:
[----:B------:R-:W-:Y:S05]  /*2d70*/  BSYNC B1 ;  /* 0x0000000000017941 */ /* 0x000fea0003800000 */
.L_x_70:
[----:B-1----:R-:W-:Y:S01]  /*2d80*/  @!P4 IMAD R11, R42, R153, R10 ;  /* 0x000000992a0bc224 */ /* 0x002fe200078e020a */
[----:B------:R-:W-:Y:S04]  /*2d90*/  BSSY B1, `(.L_x_72) ;  /* 0x0000006000017945 */ /* 0x000fe80003800000 */
[----:B------:R1:W-:Y:S01]  /*2da0*/  @!P4 STG.E.U8 desc[UR36][R6.64+0x20], R11 ;  /* 0x0000200b0600c986 */ /* 0x0003e2000c101124 */
[----:B------:R-:W-:Y:S05]  /*2db0*/  @P3 BRA `(.L_x_73) ;  /* 0x00000000000c3947 */ /* 0x000fea0003800000 */
[----:B------:R-:W1:Y:S02]  /*2dc0*/  LDG.E.U8 R162, desc[UR36][R8.64+0x21] ;  /* 0x0000212408a27981 */ /* 0x000e64000c1e1100 */
[----:B-1----:R-:W-:-:S05]  /*2dd0*/  PRMT R11, R162, 0x8880, RZ ;  /* 0x00008880a20b7816 */ /* 0x002fca00000000ff */
[----:B------:R-:W-:-:S07]  /*2de0*/  IMAD R10, R11, R152, RZ ;  /* 0x000000980b0a7224 */ /* 0x000fce00078e02ff */
.L_x_73:
[----:B------:R-:W-:Y:S05]  /*2df0*/  BSYNC B1 ;  /* 0x0000000000017941 */ /* 0x000fea0003800000 */
.L_x_72:
[----:B------:R-:W-:Y:S01]  /*2e00*/  @!P3 IMAD R43, R43, R153, R10 ;  /* 0x000000992b2bb224 */ /* 0x000fe200078e020a */
[----:B------:R-:W-:Y:S04]  /*2e10*/  BSSY B1, `(.L_x_74) ;  /* 0x0000006000017945 */ /* 0x000fe80003800000 */
[----:B------:R0:W-:Y:S01]  /*2e20*/  @!P3 STG.E.U8 desc[UR36][R6.64+0x21], R43 ;  /* 0x0000212b0600b986 */ /* 0x0001e2000c101124 */
[----:B------:R-:W-:Y:S05]  /*2e30*/  @P5 BRA `(.L_x_75) ;  /* 0x00000000000c5947 */ /* 0x000fea0003800000 */
[----:B------:R-:W1:Y:S02]  /*2e40*/  LDG.E.U8 R162, desc[UR36][R2.64+0x28] ;  /* 0x0000282402a27981 */ /* 0x000e64000c1e1100 */
[----:B-1----:R-:W-:-:S05]  /*2e50*/  PRMT R11, R162, 0x8880, RZ ;  /* 0x00008880a20b7816 */ /* 0x002fca00000000ff */
[----:B------:R-:W-:-:S07]  /*2e60*/  IMAD R10, R11, R152, RZ ;  /* 0x000000980b0a7224 */ /* 0x000fce00078e02ff */
.L_x_75:
[----:B------:R-:W-:Y:S05]  /*2e70*/  BSYNC B1 ;  /* 0x0000000000017941 */ /* 0x000fea0003800000 */
.L_x_74:
[----:B-1----:R-:W-:Y:S01]  /*2e80*/  @!P5 IMAD R11, R44, R153, R10 ;  /* 0x000000992c0bd224 */ /* 0x002fe200078e020a */
[----:B------:R-:W-:Y:S04]  /*2e90*/  BSSY B1, `(.L_x_76) ;  /* 0x0000006000017945 */ /* 0x000fe80003800000 */
[----:B------:R1:W-:Y:S01]  /*2ea0*/  @!P5 STG.E.U8 desc[UR36][R4.64+0x28], R11 ;  /* 0x0000280b0400d986 */ /* 0x0003e2000c101124 */
[----:B------:R-:W-:Y:S05]  /*2eb0*/  @P2 BRA `(.L_x_77) ;  /* 0x00000000000c2947 */ /* 0x000fea0003800000 */
[----:B------:R-:W1:Y:S02]  /*2ec0*/  LDG.E.U8 R162, desc[UR36][R2.64+0x29] ;  /* 0x0000292402a27981 */ /* 0x000e64000c1e1100 */
[----:B-1----:R-:W-:-:S05]  /*2ed0*/  PRMT R11, R162, 0x8880, RZ ;  /* 0x00008880a20b7816 */ /* 0x002fca00000000ff */
[----:B------:R-:W-:-:S07]  /*2ee0*/  IMAD R10, R11, R152, RZ ;  /* 0x000000980b0a7224 */ /* 0x000fce00078e02ff */
.L_x_77:
[----:B------:R-:W-:Y:S05]  /*2ef0*/  BSYNC B1 ;  /* 0x0000000000017941 */ /* 0x000fea0003800000 */
.L_x_76:
        /* <DEDUP_REMOVED lines=11> */
.L_x_79:
[----:B------:R-:W-:Y:S05]  /*2fb0*/  BSYNC B1 ;  /* 0x0000000000017941 */ /* 0x000fea0003800000 */
.L_x_78:
[----:B-1----:R-:W-:Y:S01]  /*2fc0*/  @!P4 IMAD R11, R46, R153, R10 ;  /* 0x000000992e0bc224 */ /* 0x002fe200078e020a */
[----:B------:R-:W-:Y:S04]  /*2fd0*/  BSSY B1, `(.L_x_80) ;  /* 0x0000006000017945 */ /* 0x000fe80003800000 */
[----:B------:R1:W-:Y:S01]  /*2fe0*/  @!P4 STG.E.U8 desc[UR36][R6.64+0x28], R11 ;  /* 0x0000280b0600c986 */ /* 0x0003e2000c101124 */
[----:B------:R-:W-:Y:S05]  /*2ff0*/  @P3 BRA `(.L_x_81) ;  /* 0x00000000000c3947 */ /* 0x000fea0003800000 */
[----:B------:R-:W1:Y:S02]  /*3000*/  LDG.E.U8 R162, desc[UR36][R8.64+0x29] ;  /* 0x0000292408a27981 */ /* 0x000e64000c1e1100 */
[----:B-1----:R-:W-:-:S05]  /*3010*/  PRMT R11, R162, 0x8880, RZ ;  /* 0x00008880a20b7816 */ /* 0x002fca00000000ff */
[----:B------:R-:W-:-:S07]  /*3020*/  IMAD R10, R11, R152, RZ ;  /* 0x000000980b0a7224 */ /* 0x000fce00078e02ff */
.L_x_81:
[----:B------:R-:W-:Y:S05]  /*3030*/  BSYNC B1 ;  /* 0x0000000000017941 */ /* 0x000fea0003800000 */
.L_x_80:
[----:B------:R-:W-:Y:S01]  /*3040*/  @!P3 IMAD R47, R47, R153, R10 ;  /* 0x000000992f2fb224 */ /* 0x000fe200078e020a */
[----:B------:R-:W-:Y:S04]  /*3050*/  BSSY B1, `(.L_x_82) ;  /* 0x0000006000017945 */ /* 0x000fe80003800000 */
[----:B------:R0:W-:Y:S01]  /*3060*/  @!P3 STG.E.U8 desc[UR36][R6.64+0x29], R47 ;  /* 0x0000292f0600b986 */ /* 0x0001e2000c101124 */
[----:B------:R-:W-:Y:S05]  /*3070*/  @P5 BRA `(.L_x_83) ;  /* 0x00000000000c5947 */ /* 0x000fea0003800000 */
[----:B------:R-:W1:Y:S02]  /*3080*/  LDG.E.U8 R162, desc[UR36][R2.64+0x30] ;  /* 0x0000302402a27981 */ /* 0x000e64000c1e1100 */
[----:B-1----:R-:W-:-:S05]  /*3090*/  PRMT R11, R162, 0x8880, RZ ;  /* 0x00008880a20b7816 */ /* 0x002fca00000000ff */
[----:B------:R-:W-:-:S07]  /*30a0*/  IMAD R10, R11, R152, RZ ;  /* 0x000000980b0a7224 */ /* 0x000fce00078e02ff */
.L_x_83:
[----:B------:R-:W-:Y:S05]  /*30b0*/  BSYNC B1 ;  /* 0x0000000000017941 */ /* 0x000fea0003800000 */
.L_x_82:
[----:B-1----:R-:W-:Y:S01]  /*30c0*/  @!P5 IMAD R11, R48, R153, R10 ;  /* 0x00000099300bd224 */ /* 0x002fe200078e020a */
[----:B------:R-:W-:Y:S04]  /*30d0*/  BSSY B1, `(.L_x_84) ;  /* 0x0000006000017945 */ /* 0x000fe80003800000 */
[----:B------:R1:W-:Y:S01]  /*30e0*/  @!P5 STG.E.U8 desc[UR36][R4.64+0x30], R11 ;  /* 0x0000300b0400d986 */ /* 0x0003e2000c101124 */
[----:B------:R-:W-:Y:S05]  /*30f0*/  @P2 BRA `(.L_x_85) ;  /* 0x00000000000c2947 */ /* 0x000fea0003800000 */
[----:B------:R-:W1:Y:S02]  /*3100*/  LDG.E.U8 R162, desc[UR36][R2.64+0x31] ;  /* 0x0000312402a27981 */ /* 0x000e64000c1e1100 */
[----:B-1----:R-:W-:-:S05]  /*3110*/  PRMT R11, R162, 0x8880, RZ ;  /* 0x00008880a20b7816 */ /* 0x002fca00000000ff */
[----:B------:R-:W-:-:S07]  /*3120*/  IMAD R10, R11, R152, RZ ;  /* 0x000000980b0a7224 */ /* 0x000fce00078e02ff */
.L_x_85:
[----:B------:R-:W-:Y:S05]  /*3130*/  BSYNC B1 ;  /* 0x0000000000017941 */ /* 0x000fea0003800000 */
.L_x_84:
        /* <DEDUP_REMOVED lines=11> */
.L_x_87:
[----:B------:R-:W-:Y:S05]  /*31f0*/  BSYNC B1 ;  /* 0x0000000000017941 */ /* 0x000fea0003800000 */
.L_x_86:
[----:B-1----:R-:W-:Y:S01]  /*3200*/  @!P4 IMAD R11, R50, R153, R10 ;  /* 0x00000099320bc224 */ /* 0x002fe200078e020a */
[----:B------:R-:W-:Y:S04]  /*3210*/  BSSY B1, `(.L_x_88) ;  /* 0x0000006000017945 */ /* 0x000fe80003800000 */
[----:B------:R1:W-:Y:S01]  /*3220*/  @!P4 STG.E.U8 desc[UR36][R6.64+0x30], R11 ;  /* 0x0000300b0600c986 */ /* 0x0003e2000c101124 */
[----:B------:R-:W-:Y:S05]  /*3230*/  @P3 BRA `(.L_x_89) ;  /* 0x00000000000c3947 */ /* 0x000fea0003800000 */
[----:B------:R-:W1:Y:S02]  /*3240*/  LDG.E.U8 R162, desc[UR36][R8.64+0x31] ;  /* 0x0000312408a27981 */ /* 0x000e64000c1e1100 */
[----:B-1----:R-:W-:-:S05]  /*3250*/  PRMT R11, R162, 0x8880, RZ ;  /* 0x00008880a20b7816 */ /* 0x002fca00000000ff */
[----:B------:R-:W-:-:S07]  /*3260*/  IMAD R10, R11, R152, RZ ;  /* 0x000000980b0a7224 */ /* 0x000fce00078e02ff */
.L_x_89:
[----:B------:R-:W-:Y:S05]  /*3270*/  BSYNC B1 ;  /* 0x0000000000017941 */ /* 0x000fea0003800000 */
.L_x_88:
[----:B------:R-:W-:Y:S01]  /*3280*/  @!P3 IMAD R51, R51, R153, R10 ;  /* 0x000000993333b224 */ /* 0x000fe200078e020a */
[----:B------:R-:W-:Y:S04]  /*3290*/  BSSY B1, `(.L_x_90) ;  /* 0x0000006000017945 */ /* 0x000fe80003800000 */
[----:B------:R0:W-:Y:S01]  /*32a0*/  @!P3 STG.E.U8 desc[UR36][R6.64+0x31], R51 ;  /* 0x000031330600b986 */ /* 0x0001e2000c101124 */
[----:B------:R-:W-:Y:S05]  /*32b0*/  @P5 BRA `(.L_x_91) ;  /* 0x00000000000c5947 */ /* 0x000fea0003800000 */
[----:B------:R-:W1:Y:S02]  /*32c0*/  LDG.E.U8 R162, desc[UR36][R2.64+0x38] ;  /* 0x0000382402a27981 */ /* 0x000e64000c1e1100 */
[----:B-1----:R-:W-:-:S05]  /*32d0*/  PRMT R11, R162, 0x8880, RZ ;  /* 0x00008880a20b7816 */ /* 0x002fca00000000ff */
[----:B------:R-:W-:-:S07]  /*32e0*/  IMAD R10, R11, R152, RZ ;  /* 0x000000980b0a7224 */ /* 0x000fce00078e02ff */
.L_x_91:
[----:B------:R-:W-:Y:S05]  /*32f0*/  BSYNC B1 ;  /* 0x0000000000017941 */ /* 0x000fea0003800000 */
.L_x_90:
[----:B-1----:R-:W-:Y:S01]  /*3300*/  @!P5 IMAD R11, R52, R153, R10 ;  /* 0x00000099340bd224 */ /* 0x002fe200078e020a */
[----:B------:R-:W-:Y:S04]  /*3310*/  BSSY B1, `(.L_x_92) ;  /* 0x0000006000017945 */ /* 0x000fe80003800000 */
[----:B------:R1:W-:Y:S01]  /*3320*/  @!P5 STG.E.U8 desc[UR36][R4.64+0x38], R11 ;  /* 0x0000380b0400d986 */ /* 0x0003e2000c101124 */
[----:B------:R-:W-:Y:S05]  /*3330*/  @P2 BRA `(.L_x_93) ;  /* 0x00000000000c2947 */ /* 0x000fea0003800000 */
[----:B------:R-:W1:Y:S02]  /*3340*/  LDG.E.U8 R162, desc[UR36][R2.64+0x39] ;  /* 0x0000392402a27981 */ /* 0x000e64000c1e1100 */
[----:B-1----:R-:W-:-:S05]  /*3350*/  PRMT R11, R162, 0x8880, RZ ;  /* 0x00008880a20b7816 */ /* 0x002fca00000000ff */
[----:B------:R-:W-:-:S07]  /*3360*/  IMAD R10, R11, R152, RZ ;  /* 0x000000980b0a7224 */ /* 0x000fce00078e02ff */
.L_x_93:
[----:B------:R-:W-:Y:S05]  /*3370*/  BSYNC B1 ;  /* 0x0000000000017941 */ /* 0x000fea0003800000 */
.L_x_92:
        /* <DEDUP_REMOVED lines=11> */
.L_x_95:
[----:B------:R-:W-:Y:S05]  /*3430*/  BSYNC B1 ;  /* 0x0000000000017941 */ /* 0x000fea0003800000 */
.L_x_94:
[----:B-1----:R-:W-:Y:S01]  /*3440*/  @!P4 IMAD R11, R54, R153, R10 ;  /* 0x00000099360bc224 */ /* 0x002fe200078e020a */
[----:B------:R-:W-:Y:S04]  /*3450*/  BSSY B1, `(.L_x_96) ;  /* 0x0000006000017945 */ /* 0x000fe80003800000 */
[----:B------:R1:W-:Y:S01]  /*3460*/  @!P4 STG.E.U8 desc[UR36][R6.64+0x38], R11 ;  /* 0x0000380b0600c986 */ /* 0x0003e2000c101124 */
[----:B------:R-:W-:Y:S05]  /*3470*/  @P3 BRA `(.L_x_97) ;  /* 0x00000000000c3947 */ /* 0x000fea0003800000 */
[----:B------:R-:W1:Y:S02]  /*3480*/  LDG.E.U8 R162, desc[UR36][R8.64+0x39] ;  /* 0x0000392408a27981 */ /* 0x000e64000c1e1100 */
[----:B-1----:R-:W-:-:S05]  /*3490*/  PRMT R11, R162, 0x8880, RZ ;  /* 0x00008880a20b7816 */ /* 0x002fca00000000ff */
[----:B------:R-:W-:-:S07]  /*34a0*/  IMAD R10, R11, R152, RZ ;  /* 0x000000980b0a7224 */ /* 0x000fce00078e02ff */
.L_x_97:
[----:B------:R-:W-:Y:S05]  /*34b0*/  BSYNC B1 ;  /* 0x0000000000017941 */ /* 0x000fea0003800000 */
.L_x_96:
[----:B------:R-:W-:Y:S01]  /*34c0*/  @!P3 IMAD R55, R55, R153, R10 ;  /* 0x000000993737b224 */ /* 0x000fe200078e020a */
[----:B------:R-:W-:Y:S04]  /*34d0*/  BSSY B1, `(.L_x_98) ;  /* 0x0000006000017945 */ /* 0x000fe80003800000 */
[----:B------:R0:W-:Y:S01]  /*34e0*/  @!P3 STG.E.U8 desc[UR36][R6.64+0x39], R55 ;  /* 0x000039370600b986 */ /* 0x0001e2000c101124 */
[----:B------:R-:W-:Y:S05]  /*34f0*/  @P5 BRA `(.L_x_99) ;  /* 0x00000000000c5947 */ /* 0x000fea0003800000 */
[----:B------:R-:W1:Y:S02]  /*3500*/  LDG.E.U8 R162, desc[UR36][R2.64+0x40] ;  /* 0x0000402402a27981 */ /* 0x000e64000c1e1100 */
[----:B-1----:R-:W-:-:S05]  /*3510*/  PRMT R11, R162, 0x8880, RZ ;  /* 0x00008880a20b7816 */ /* 0x002fca00000000ff */
[----:B------:R-:W-:-:S07]  /*3520*/  IMAD R10, R11, R152, RZ ;  /* 0x000000980b0a7224 */ /* 0x000fce00078e02ff */
.L_x_99:
[----:B------:R-:W-:Y:S05]  /*3530*/  BSYNC B1 ;  /* 0x0000000000017941 */ /* 0x000fea0003800000 */
.L_x_98:
[----:B-1----:R-:W-:Y:S01]  /*3540*/  @!P5 IMAD R11, R56, R153, R10 ;  /* 0x00000099380bd224 */ /* 0x002fe200078e020a */
[----:B------:R-:W-:Y:S04]  /*3550*/  BSSY B1, `(.L_x_100) ;  /* 0x0000006000017945 */ /* 0x000fe80003800000 */
[----:B------:R1:W-:Y:S01]  /*3560*/  @!P5 STG.E.U8 desc[UR36][R4.64+0x40], R11 ;  /* 0x0000400b0400d986 */ /* 0x0003e2000c101124 */
[----:B------:R-:W-:Y:S05]  /*3570*/  @P2 BRA `(.L_x_101) ;  /* 0x00000000000c2947 */ /* 0x000fea0003800000 */
[----:B------:R-:W1:Y:S02]  /*3580*/  LDG.E.U8 R162, desc[UR36][R2.64+0x41] ;  /* 0x0000412402a27981 */ /* 0x000e64000c1e1100 */
[----:B-1----:R-:W-:-:S05]  /*3590*/  PRMT R11, R162, 0x8880, RZ ;  /* 0x00008880a20b7816 */ /* 0x002fca00000000ff */
[----:B------:R-:W-:-:S07]  /*35a0*/  IMAD R10, R11, R152, RZ ;  /* 0x000000980b0a7224 */ /* 0x000fce00078e02ff */
.L_x_101:
[----:B------:R-:W-:Y:S05]  /*35b0*/  BSYNC B1 ;  /* 0x0000000000017941 */ /* 0x000fea0003800000 */
.L_x_100:
        /* <DEDUP_REMOVED lines=11> */
.L_x_103:
[----:B------:R-:W-:Y:S05]  /*3670*/  BSYNC B1 ;  /* 0x0000000000017941 */ /* 0x000fea0003800000 */
.L_x_102:
[----:B-1----:R-:W-:Y:S01]  /*3680*/  @!P4 IMAD R11, R58, R153, R10 ;  /* 0x000000993a0bc224 */ /* 0x002fe200078e020a */
[----:B------:R-:W-:Y:S04]  /*3690*/  BSSY B1, `(.L_x_104) ;  /* 0x0000006000017945 */ /* 0x000fe80003800000 */
[----:B------:R1:W-:Y:S01]  /*36a0*/  @!P4 STG.E.U8 desc[UR36][R6.64+0x40], R11 ;  /* 0x0000400b0600c986 */ /* 0x0003e2000c101124 */
[----:B------:R-:W-:Y:S05]  /*36b0*/  @P3 BRA `(.L_x_105) ;  /* 0x00000000000c3947 */ /* 0x000fea0003800000 */
[----:B------:R-:W1:Y:S02]  /*36c0*/  LDG.E.U8 R162, desc[UR36][R8.64+0x41] ;  /* 0x0000412408a27981 */ /* 0x000e64000c1e1100 */
[----:B-1----:R-:W-:-:S05]  /*36d0*/  PRMT R11, R162, 0x8880, RZ ;  /* 0x00008880a20b7816 */ /* 0x002fca00000000ff */
[----:B------:R-:W-:-:S07]  /*36e0*/  IMAD R10, R11, R152, RZ ;  /* 0x000000980b0a7224 */ /* 0x000fce00078e02ff */
.L_x_105:
[----:B------:R-:W-:Y:S05]  /*36f0*/  BSYNC B1 ;  /* 0x0000000000017941 */ /* 0x000fea0003800000 */
.L_x_104:
[----:B------:R-:W-:Y:S01]  /*3700*/  @!P3 IMAD R59, R59, R153, R10 ;  /* 0x000000993b3bb224 */ /* 0x000fe200078e020a */
[----:B------:R-:W-:Y:S04]  /*3710*/  BSSY B1, `(.L_x_106) ;  /* 0x0000006000017945 */ /* 0x000fe80003800000 */
[----:B------:R0:W-:Y:S01]  /*3720*/  @!P3 STG.E.U8 desc[UR36][R6.64+0x41], R59 ;  /* 0x0000413b0600b986 */ /* 0x0001e2000c101124 */
[----:B------:R-:W-:Y:S05]  /*3730*/  @P5 BRA `(.L_x_107) ;  /* 0x00000000000c5947 */ /* 0x000fea0003800000 */
[----:B------:R-:W1:Y:S02]  /*3740*/  LDG.E.U8 R162, desc[UR36][R2.64+0x48] ;  /* 0x0000482402a27981 */ /* 0x000e64000c1e1100 */
[----:B-1----:R-:W-:-:S05]  /*3750*/  PRMT R11, R162, 0x8880, RZ ;  /* 0x00008880a20b7816 */ /* 0x002fca00000000ff */
[----:B------:R-:W-:-:S07]  /*3760*/  IMAD R10, R11, R152, RZ ;  /* 0x000000980b0a7224 */ /* 0x000fce00078e02ff */
.L_x_107:
[----:B------:R-:W-:Y:S05]  /*3770*/  BSYNC B1 ;  /* 0x0000000000017941 */ /* 0x000fea0003800000 */
.L_x_106:
[----:B-1----:R-:W-:Y:S01]  /*3780*/  @!P5 IMAD R11, R60, R153, R10 ;  /* 0x000000993c0bd224 */ /* 0x002fe200078e020a */
[----:B------:R-:W-:Y:S04]  /*3790*/  BSSY B1, `(.L_x_108) ;  /* 0x0000006000017945 */ /* 0x000fe80003800000 */
[----:B------:R1:W-:Y:S01]  /*37a0*/  @!P5 STG.E.U8 desc[UR36][R4.64+0x48], R11 ;  /* 0x0000480b0400d986 */ /* 0x0003e2000c101124 */
[----:B------:R-:W-:Y:S05]  /*37b0*/  @P2 BRA `(.L_x_109) ;  /* 0x00000000000c2947 */ /* 0x000fea0003800000 */
[----:B------:R-:W1:Y:S02]  /*37c0*/  LDG.E.U8 R162, desc[UR36][R2.64+0x49] ;  /* 0x0000492402a27981 */ /* 0x000e64000c1e1100 */
[----:B-1----:R-:W-:-:S05]  /*37d0*/  PRMT R11, R162, 0x8880, RZ ;  /* 0x00008880a20b7816 */ /* 0x002fca00000000ff */
[----:B------:R-:W-:-:S07]  /*37e0*/  IMAD R10, R11, R152, RZ ;  /* 0x000000980b0a7224 */ /* 0x000fce00078e02ff */
.L_x_109:
[----:B------:R-:W-:Y:S05]  /*37f0*/  BSYNC B1 ;  /* 0x0000000000017941 */ /* 0x000fea0003800000 */
.L_x_108:
        /* <DEDUP_REMOVED lines=11> */
.L_x_111:
[----:B------:R-:W-:Y:S05]  /*38b0*/  BSYNC B1 ;  /* 0x0000000000017941 */ /* 0x000fea0003800000 */
.L_x_110:
[----:B-1----:R-:W-:Y:S01]  /*38c0*/  @!P4 IMAD R11, R62, R153, R10 ;  /* 0x000000993e0bc224 */ /* 0x002fe200078e020a */
[----:B------:R-:W-:Y:S04]  /*38d0*/  BSSY B1, `(.L_x_112) ;  /* 0x0000006000017945 */ /* 0x000fe80003800000 */
[----:B------:R1:W-:Y:S01]  /*38e0*/  @!P4 STG.E.U8 desc[UR36][R6.64+0x48], R11 ;  /* 0x0000480b0600c986 */ /* 0x0003e2000c101124 */
[----:B------:R-:W-:Y:S05]  /*38f0*/  @P3 BRA `(.L_x_113) ;  /* 0x00000000000c3947 */ /* 0x000fea0003800000 */
[----:B------:R-:W1:Y:S02]  /*3900*/  LDG.E.U8 R162, desc[UR36][R8.64+0x49] ;  /* 0x0000492408a27981 */ /* 0x000e64000c1e1100 */
[----:B-1----:R-:W-:-:S05]  /*3910*/  PRMT R11, R162, 0x8880, RZ ;  /* 0x00008880a20b7816 */ /* 0x002fca00000000ff */
[----:B------:R-:W-:-:S07]  /*3920*/  IMAD R10, R11, R152, RZ ;  /* 0x000000980b0a7224 */ /* 0x000fce00078e02ff */
.L_x_113:
[----:B------:R-:W-:Y:S05]  /*3930*/  BSYNC B1 ;  /* 0x0000000000017941 */ /* 0x000fea0003800000 */
.L_x_112:
[----:B------:R-:W-:Y:S01]  /*3940*/  @!P3 IMAD R63, R63, R153, R10 ;  /* 0x000000993f3fb224 */ /* 0x000fe200078e020a */
[----:B------:R-:W-:Y:S04]  /*3950*/  BSSY B1, `(.L_x_114) ;  /* 0x0000006000017945 */ /* 0x000fe80003800000 */
[----:B------:R0:W-:Y:S01]  /*3960*/  @!P3 STG.E.U8 desc[UR36][R6.64+0x49], R63 ;  /* 0x0000493f0600b986 */ /* 0x0001e2000c101124 */
[----:B------:R-:W-:Y:S05]  /*3970*/  @P5 BRA `(.L_x_115) ;  /* 0x00000000000c5947 */ /* 0x000fea0003800000 */
[----:B------:R-:W1:Y:S02]  /*3980*/  LDG.E.U8 R162, desc[UR36][R2.64+0x50] ;  /* 0x0000502402a27981 */ /* 0x000e64000c1e1100 */
[----:B-1----:R-:W-:-:S05]  /*3990*/  PRMT R11, R162, 0x8880, RZ ;  /* 0x00008880a20b7816 */ /* 0x002fca00000000ff */
[----:B------:R-:W-:-:S07]  /*39a0*/  IMAD R10, R11, R152, RZ ;  /* 0x000000980b0a7224 */ /* 0x000fce00078e02ff */
.L_x_115:
[----:B------:R-:W-:Y:S05]  /*39b0*/  BSYNC B1 ;  /* 0x0000000000017941 */ /* 0x000fea0003800000 */
.L_x_114:
[----:B-1----:R-:W-:Y:S01]  /*39c0*/  @!P5 IMAD R11, R64, R153, R10 ;  /* 0x00000099400bd224 */ /* 0x002fe200078e020a */
[----:B------:R-:W-:Y:S04]  /*39d0*/  BSSY B1, `(.L_x_116) ;  /* 0x0000006000017945 */ /* 0x000fe80003800000 */
[----:B------:R1:W-:Y:S01]  /*39e0*/  @!P5 STG.E.U8 desc[UR36][R4.64+0x50], R11 ;  /* 0x0000500b0400d986 */ /* 0x0003e2000c101124 */
[----:B------:R-:W-:Y:S05]  /*39f0*/  @P2 BRA `(.L_x_117) ;  /* 0x00000000000c2947 */ /* 0x000fea0003800000 */
[----:B------:R-:W1:Y:S02]  /*3a00*/  LDG.E.U8 R162, desc[UR36][R2.64+0x51] ;  /* 0x0000512402a27981 */ /* 0x000e64000c1e1100 */
[----:B-1----:R-:W-:-:S05]  /*3a10*/  PRMT R11, R162, 0x8880, RZ ;  /* 0x00008880a20b7816 */ /* 0x002fca00000000ff */
[----:B------:R-:W-:-:S07]  /*3a20*/  IMAD R10, R11, R152, RZ ;  /* 0x000000980b0a7224 */ /* 0x000fce00078e02ff */
.L_x_117:
[----:B------:R-:W-:Y:S05]  /*3a30*/  BSYNC B1 ;  /* 0x0000000000017941 */ /* 0x000fea0003800000 */
.L_x_116:
        /* <DEDUP_REMOVED lines=11> */
.L_x_119:
[----:B------:R-:W-:Y:S05]  /*3af0*/  BSYNC B1 ;  /* 0x0000000000017941 */ /* 0x000fea0003800000 */
.L_x_118:
[----:B-1----:R-:W-:Y:S01]  /*3b00*/  @!P4 IMAD R11, R66, R153, R10 ;  /* 0x00000099420bc224 */ /* 0x002fe200078e020a */
[----:B------:R-:W-:Y:S04]  /*3b10*/  BSSY B1, `(.L_x_120) ;  /* 0x0000006000017945 */ /* 0x000fe80003800000 */
[----:B------:R1:W-:Y:S01]  /*3b20*/  @!P4 STG.E.U8 desc[UR36][R6.64+0x50], R11 ;  /* 0x0000500b0600c986 */ /* 0x0003e2000c101124 */
[----:B------:R-:W-:Y:S05]  /*3b30*/  @P3 BRA `(.L_x_121) ;  /* 0x00000000000c3947 */ /* 0x000fea0003800000 */
[----:B------:R-:W1:Y:S02]  /*3b40*/  LDG.E.U8 R162, desc[UR36][R8.64+0x51] ;  /* 0x0000512408a27981 */ /* 0x000e64000c1e1100 */
[----:B-1----:R-:W-:-:S05]  /*3b50*/  PRMT R11, R162, 0x8880, RZ ;  /* 0x00008880a20b7816 */ /* 0x002fca00000000ff */
[----:B------:R-:W-:-:S07]  /*3b60*/  IMAD R10, R11, R152, RZ ;  /* 0x000000980b0a7224 */ /* 0x000fce00078e02ff */
.L_x_121:
[----:B------:R-:W-:Y:S05]  /*3b70*/  BSYNC B1 ;  /* 0x0000000000017941 */ /* 0x000fea0003800000 */
.L_x_120:
[----:B------:R-:W-:Y:S01]  /*3b80*/  @!P3 IMAD R67, R67, R153, R10 ;  /* 0x000000994343b224 */ /* 0x000fe200078e020a */
[----:B------:R-:W-:Y:S04]  /*3b90*/  BSSY B1, `(.L_x_122) ;  /* 0x0000006000017945 */ /* 0x000fe80003800000 */
[----:B------:R0:W-:Y:S01]  /*3ba0*/  @!P3 STG.E.U8 desc[UR36][R6.64+0x51], R67 ;  /* 0x000051430600b986 */ /* 0x0001e2000c101124 */
[----:B------:R-:W-:Y:S05]  /*3bb0*/  @P5 BRA `(.L_x_123) ;  /* 0x00000000000c5947 */ /* 0x000fea0003800000 */
[----:B------:R-:W1:Y:S02]  /*3bc0*/  LDG.E.U8 R162, desc[UR36][R2.64+0x58] ;  /* 0x0000582402a27981 */ /* 0x000e64000c1e1100 */
[----:B-1----:R-:W-:-:S05]  /*3bd0*/  PRMT R11, R162, 0x8880, RZ ;  /* 0x00008880a20b7816 */ /* 0x002fca00000000ff */
[----:B------:R-:W-:-:S07]  /*3be0*/  IMAD R10, R11, R152, RZ ;  /* 0x000000980b0a7224 */ /* 0x000fce00078e02ff */
.L_x_123:
[----:B------:R-:W-:Y:S05]  /*3bf0*/  BSYNC B1 ;  /* 0x0000000000017941 */ /* 0x000fea0003800000 */
.L_x_122:
[----:B-1----:R-:W-:Y:S01]  /*3c00*/  @!P5 IMAD R11, R68, R153, R10 ;  /* 0x00000099440bd224 */ /* 0x002fe200078e020a */
[----:B------:R-:W-:Y:S04]  /*3c10*/  BSSY B1, `(.L_x_124) ;  /* 0x0000006000017945 */ /* 0x000fe80003800000 */
[----:B------:R1:W-:Y:S01]  /*3c20*/  @!P5 STG.E.U8 desc[UR36][R4.64+0x58], R11 ;  /* 0x0000580b0400d986 */ /* 0x0003e2000c101124 */
[----:B------:R-:W-:Y:S05]  /*3c30*/  @P2 BRA `(.L_x_125) ;  /* 0x00000000000c2947 */ /* 0x000fea0003800000 */
[----:B------:R-:W1:Y:S02]  /*3c40*/  LDG.E.U8 R162, desc[UR36][R2.64+0x59] ;  /* 0x0000592402a27981 */ /* 0x000e64000c1e1100 */
[----:B-1----:R-:W-:-:S05]  /*3c50*/  PRMT R11, R162, 0x8880, RZ ;  /* 0x00008880a20b7816 */ /* 0x002fca00000000ff */
[----:B------:R-:W-:-:S07]  /*3c60*/  IMAD R10, R11, R152, RZ ;  /* 0x000000980b0a7224 */ /* 0x000fce00078e02ff */
.L_x_125:
[----:B------:R-:W-:Y:S05]  /*3c70*/  BSYNC B1 ;  /* 0x0000000000017941 */ /* 0x000fea0003800000 */
.L_x_124:
        /* <DEDUP_REMOVED lines=11> */
.L_x_127:
[----:B------:R-:W-:Y:S05]  /*3d30*/  BSYNC B1 ;  /* 0x0000000000017941 */ /* 0x000fea0003800000 */
.L_x_126:
[----:B-1----:R-:W-:Y:S01]  /*3d40*/  @!P4 IMAD R11, R70, R153, R10 ;  /* 0x00000099460bc224 */ /* 0x002fe200078e020a */
[----:B------:R-:W-:Y:S04]  /*3d50*/  BSSY B1, `(.L_x_128) ;  /* 0x0000006000017945 */ /* 0x000fe80003800000 */
[----:B------:R1:W-:Y:S01]  /*3d60*/  @!P4 STG.E.U8 desc[UR36][R6.64+0x58], R11 ;  /* 0x0000580b0600c986 */ /* 0x0003e2000c101124 */
[----:B------:R-:W-:Y:S05]  /*3d70*/  @P3 BRA `(.L_x_129) ;  /* 0x00000000000c3947 */ /* 0x000fea0003800000 */
[----:B------:R-:W1:Y:S02]  /*3d80*/  LDG.E.U8 R162, desc[UR36][R8.64+0x59] ;  /* 0x0000592408a27981 */ /* 0x000e64000c1e1100 */
[----:B-1----:R-:W-:-:S05]  /*3d90*/  PRMT R11, R162, 0x8880, RZ ;  /* 0x00008880a20b7816 */ /* 0x002fca00000000ff */
[----:B------:R-:W-:-:S07]  /*3da0*/  IMAD R10, R11, R152, RZ ;  /* 0x000000980b0a7224 */ /* 0x000fce00078e02ff */
.L_x_129:
[----:B------:R-:W-:Y:S05]  /*3db0*/  BSYNC B1 ;  /* 0x0000000000017941 */ /* 0x000fea0003800000 */
.L_x_128:
[----:B------:R-:W-:Y:S01]  /*3dc0*/  @!P3 IMAD R71, R71, R153, R10 ;  /* 0x000000994747b224 */ /* 0x000fe200078e020a */
[----:B------:R-:W-:Y:S04]  /*3dd0*/  BSSY B1, `(.L_x_130) ;  /* 0x0000006000017945 */ /* 0x000fe80003800000 */
[----:B------:R0:W-:Y:S01]  /*3de0*/  @!P3 STG.E.U8 desc[UR36][R6.64+0x59], R71 ;  /* 0x000059470600b986 */ /* 0x0001e2000c101124 */
[----:B------:R-:W-:Y:S05]  /*3df0*/  @P5 BRA `(.L_x_131) ;  /* 0x00000000000c5947 */ /* 0x000fea0003800000 */
[----:B------:R-:W1:Y:S02]  /*3e00*/  LDG.E.U8 R162, desc[UR36][R2.64+0x60] ;  /* 0x0000602402a27981 */ /* 0x000e64000c1e1100 */
[----:B-1----:R-:W-:-:S05]  /*3e10*/  PRMT R11, R162, 0x8880, RZ ;  /* 0x00008880a20b7816 */ /* 0x002fca00000000ff */
[----:B------:R-:W-:-:S07]  /*3e20*/  IMAD R10, R11, R152, RZ ;  /* 0x000000980b0a7224 */ /* 0x000fce00078e02ff */
.L_x_131:
[----:B------:R-:W-:Y:S05]  /*3e30*/  BSYNC B1 ;  /* 0x0000000000017941 */ /* 0x000fea0003800000 */
.L_x_130:
[----:B-1----:R-:W-:Y:S01]  /*3e40*/  @!P5 IMAD R11, R72, R153, R10 ;  /* 0x00000099480bd224 */ /* 0x002fe200078e020a */
[----:B------:R-:W-:Y:S04]  /*3e50*/  BSSY B1, `(.L_x_132) ;  /* 0x0000006000017945 */ /* 0x000fe80003800000 */
[----:B------:R1:W-:Y:S01]  /*3e60*/  @!P5 STG.E.U8 desc[UR36][R4.64+0x60], R11 ;  /* 0x0000600b0400d986 */ /* 0x0003e2000c101124 */
[----:B------:R-:W-:Y:S05]  /*3e70*/  @P2 BRA `(.L_x_133) ;  /* 0x00000000000c2947 */ /* 0x000fea0003800000 */
[----:B------:R-:W1:Y:S02]  /*3e80*/  LDG.E.U8 R162, desc[UR36][R2.64+0x61] ;  /* 0x0000612402a27981 */ /* 0x000e64000c1e1100 */
[----:B-1----:R-:W-:-:S05]  /*3e90*/  PRMT R11, R162, 0x8880, RZ ;  /* 0x00008880a20b7816 */ /* 0x002fca00000000ff */
[----:B------:R-:W-:-:S07]  /*3ea0*/  IMAD R10, R11, R152, RZ ;  /* 0x000000980b0a7224 */ /* 0x000fce00078e02ff */
.L_x_133:
[----:B------:R-:W-:Y:S05]  /*3eb0*/  BSYNC B1 ;  /* 0x0000000000017941 */ /* 0x000fea0003800000 */
.L_x_132:
        /* <DEDUP_REMOVED lines=11> */
.L_x_135:
[----:B------:R-:W-:Y:S05]  /*3f70*/  BSYNC B1 ;  /* 0x0000000000017941 */ /* 0x000fea0003800000 */
.L_x_134:
[----:B-1----:R-:W-:Y:S01]  /*3f80*/  @!P4 IMAD R11, R74, R153, R10 ;  /* 0x000000994a0bc224 */ /* 0x002fe200078e020a */
[----:B------:R-:W-:Y:S04]  /*3f90*/  BSSY B1, `(.L_x_136) ;  /* 0x0000006000017945 */ /* 0x000fe80003800000 */
[----:B------:R1:W-:Y:S01]  /*3fa0*/  @!P4 STG.E.U8 desc[UR36][R6.64+0x60], R11 ;  /* 0x0000600b0600c986 */ /* 0x0003e2000c101124 */
[----:B------:R-:W-:Y:S05]  /*3fb0*/  @P3 BRA `(.L_x_137) ;  /* 0x00000000000c3947 */ /* 0x000fea0003800000 */
[----:B------:R-:W1:Y:S02]  /*3fc0*/  LDG.E.U8 R162, desc[UR36][R8.64+0x61] ;  /* 0x0000612408a27981 */ /* 0x000e64000c1e1100 */
[----:B-1----:R-:W-:-:S05]  /*3fd0*/  PRMT R11, R162, 0x8880, RZ ;  /* 0x00008880a20b7816 */ /* 0x002fca00000000ff */
[----:B------:R-:W-:-:S07]  /*3fe0*/  IMAD R10, R11, R152, RZ ;  /* 0x000000980b0a7224 */ /* 0x000fce00078e02ff */
.L_x_137:
[----:B------:R-:W-:Y:S05]  /*3ff0*/  BSYNC B1 ;  /* 0x0000000000017941 */ /* 0x000fea0003800000 */
.L_x_136:
[----:B------:R-:W-:Y:S01]  /*4000*/  @!P3 IMAD R75, R75, R153, R10 ;  /* 0x000000994b4bb224 */ /* 0x000fe200078e020a */
[----:B------:R-:W-:Y:S04]  /*4010*/  BSSY B1, `(.L_x_138) ;  /* 0x0000006000017945 */ /* 0x000fe80003800000 */
[----:B------:R0:W-:Y:S01]  /*4020*/  @!P3 STG.E.U8 desc[UR36][R6.64+0x61], R75 ;  /* 0x0000614b0600b986 */ /* 0x0001e2000c101124 */
[----:B------:R-:W-:Y:S05]  /*4030*/  @P5 BRA `(.L_x_139) ;  /* 0x00000000000c5947 */ /* 0x000fea0003800000 */
[----:B------:R-:W1:Y:S02]  /*4040*/  LDG.E.U8 R162, desc[UR36][R2.64+0x68] ;  /* 0x0000682402a27981 */ /* 0x000e64000c1e1100 */
[----:B-1----:R-:W-:-:S05]  /*4050*/  PRMT R11, R162, 0x8880, RZ ;  /* 0x00008880a20b7816 */ /* 0x002fca00000000ff */
[----:B------:R-:W-:-:S07]  /*4060*/  IMAD R10, R11, R152, RZ ;  /* 0x000000980b0a7224 */ /* 0x000fce00078e02ff */
.L_x_139:
[----:B------:R-:W-:Y:S05]  /*4070*/  BSYNC B1 ;  /* 0x0000000000017941 */ /* 0x000fea0003800000 */
.L_x_138:
[----:B-1----:R-:W-:Y:S01]  /*4080*/  @!P5 IMAD R11, R76, R153, R10 ;  /* 0x000000994c0bd224 */ /* 0x002fe200078e020a */
[----:B------:R-:W-:Y:S04]  /*4090*/  BSSY B1, `(.L_x_140) ;  /* 0x0000006000017945 */ /* 0x000fe80003800000 */
[----:B------:R1:W-:Y:S01]  /*40a0*/  @!P5 STG.E.U8 desc[UR36][R4.64+0x68], R11 ;  /* 0x0000680b0400d986 */ /* 0x0003e2000c101124 */
[----:B------:R-:W-:Y:S05]  /*40b0*/  @P2 BRA `(.L_x_141) ;  /* 0x00000000000c2947 */ /* 0x000fea0003800000 */
[----:B------:R-:W1:Y:S02]  /*40c0*/  LDG.E.U8 R162, desc[UR36][R2.64+0x69] ;  /* 0x0000692402a27981 */ /* 0x000e64000c1e1100 */
[----:B-1----:R-:W-:-:S05]  /*40d0*/  PRMT R11, R162, 0x8880, RZ ;  /* 0x00008880a20b7816 */ /* 0x002fca00000000ff */
[----:B------:R-:W-:-:S07]  /*40e0*/  IMAD R10, R11, R152, RZ ;  /* 0x000000980b0a7224 */ /* 0x000fce00078e02ff */
.L_x_141:
[----:B------:R-:W-:Y:S05]  /*40f0*/  BSYNC B1 ;  /* 0x0000000000017941 */ /* 0x000fea0003800000 */
.L_x_140:
        /* <DEDUP_REMOVED lines=11> */
.L_x_143:
[----:B------:R-:W-:Y:S05]  /*41b0*/  BSYNC B1 ;  /* 0x0000000000017941 */ /* 0x000fea0003800000 */
.L_x_142:
[----:B-1----:R-:W-:Y:S01]  /*41c0*/  @!P4 IMAD R11, R78, R153, R10 ;  /* 0x000000994e0bc224 */ /* 0x002fe200078e020a */
[----:B------:R-:W-:Y:S04]  /*41d0*/  BSSY B1, `(.L_x_144) ;  /* 0x0000006000017945 */ /* 0x000fe80003800000 */
[----:B------:R1:W-:Y:S01]  /*41e0*/  @!P4 STG.E.U8 desc[UR36][R6.64+0x68], R11 ;  /* 0x0000680b0600c986 */ /* 0x0003e2000c101124 */
[----:B------:R-:W-:Y:S05]  /*41f0*/  @P3 BRA `(.L_x_145) ;  /* 0x00000000000c3947 */ /* 0x000fea0003800000 */
[----:B------:R-:W1:Y:S02]  /*4200*/  LDG.E.U8 R162, desc[UR36][R8.64+0x69] ;  /* 0x0000692408a27981 */ /* 0x000e64000c1e1100 */
[----:B-1----:R-:W-:-:S05]  /*4210*/  PRMT R11, R162, 0x8880, RZ ;  /* 0x00008880a20b7816 */ /* 0x002fca00000000ff */
[----:B------:R-:W-:-:S07]  /*4220*/  IMAD R10, R11, R152, RZ ;  /* 0x000000980b0a7224 */ /* 0x000fce00078e02ff */
.L_x_145:
[----:B------:R-:W-:Y:S05]  /*4230*/  BSYNC B1 ;  /* 0x0000000000017941 */ /* 0x000fea0003800000 */
.L_x_144:
[----:B------:R-:W-:Y:S01]  /*4240*/  @!P3 IMAD R79, R79, R153, R10 ;  /* 0x000000994f4fb224 */ /* 0x000fe200078e020a */
[----:B------:R-:W-:Y:S04]  /*4250*/  BSSY B1, `(.L_x_146) ;  /* 0x0000006000017945 */ /* 0x000fe80003800000 */
[----:B------:R0:W-:Y:S01]  /*4260*/  @!P3 STG.E.U8 desc[UR36][R6.64+0x69], R79 ;  /* 0x0000694f0600b986 */ /* 0x0001e2000c101124 */
[----:B------:R-:W-:Y:S05]  /*4270*/  @P5 BRA `(.L_x_147) ;  /* 0x00000000000c5947 */ /* 0x000fea0003800000 */
[----:B------:R-:W1:Y:S02]  /*4280*/  LDG.E.U8 R162, desc[UR36][R2.64+0x70] ;  /* 0x0000702402a27981 */ /* 0x000e64000c1e1100 */
[----:B-1----:R-:W-:-:S05]  /*4290*/  PRMT R11, R162, 0x8880, RZ ;  /* 0x00008880a20b7816 */ /* 0x002fca00000000ff */
[----:B------:R-:W-:-:S07]  /*42a0*/  IMAD R10, R11, R152, RZ ;  /* 0x000000980b0a7224 */ /* 0x000fce00078e02ff */
.L_x_147:
[----:B------:R-:W-:Y:S05]  /*42b0*/  BSYNC B1 ;  /* 0x0000000000017941 */ /* 0x000fea0003800000 */
.L_x_146:
[----:B-1----:R-:W-:Y:S01]  /*42c0*/  @!P5 IMAD R11, R80, R153, R10 ;  /* 0x00000099500bd224 */ /* 0x002fe200078e020a */
[----:B------:R-:W-:Y:S04]  /*42d0*/  BSSY B1, `(.L_x_148) ;  /* 0x0000006000017945 */ /* 0x000fe80003800000 */
[----:B------:R1:W-:Y:S01]  /*42e0*/  @!P5 STG.E.U8 desc[UR36][R4.64+0x70], R11 ;  /* 0x0000700b0400d986 */ /* 0x0003e2000c101124 */
[----:B------:R-:W-:Y:S05]  /*42f0*/  @P2 BRA `(.L_x_149) ;  /* 0x00000000000c2947 */ /* 0x000fea0003800000 */
[----:B------:R-:W1:Y:S02]  /*4300*/  LDG.E.U8 R162, desc[UR36][R2.64+0x71] ;  /* 0x0000712402a27981 */ /* 0x000e64000c1e1100 */
[----:B-1----:R-:W-:-:S05]  /*4310*/  PRMT R11, R162, 0x8880, RZ ;  /* 0x00008880a20b7816 */ /* 0x002fca00000000ff */
[----:B------:R-:W-:-:S07]  /*4320*/  IMAD R10, R11, R152, RZ ;  /* 0x000000980b0a7224 */ /* 0x000fce00078e02ff */
.L_x_149:
[----:B------:R-:W-:Y:S05]  /*4330*/  BSYNC B1 ;  /* 0x0000000000017941 */ /* 0x000fea0003800000 */
.L_x_148:
        /* <DEDUP_REMOVED lines=11> */
.L_x_151:
[----:B------:R-:W-:Y:S05]  /*43f0*/  BSYNC B1 ;  /* 0x0000000000017941 */ /* 0x000fea0003800000 */
.L_x_150:
[----:B-1----:R-:W-:Y:S01]  /*4400*/  @!P4 IMAD R11, R82, R153, R10 ;  /* 0x00000099520bc224 */ /* 0x002fe200078e020a */
[----:B------:R-:W-:Y:S04]  /*4410*/  BSSY B1, `(.L_x_152) ;  /* 0x0000006000017945 */ /* 0x000fe80003800000 */
[----:B------:R1:W-:Y:S01]  /*4420*/  @!P4 STG.E.U8 desc[UR36][R6.64+0x70], R11 ;  /* 0x0000700b0600c986 */ /* 0x0003e2000c101124 */
[----:B------:R-:W-:Y:S05]  /*4430*/  @P3 BRA `(.L_x_153) ;  /* 0x00000000000c3947 */ /* 0x000fea0003800000 */
[----:B------:R-:W1:Y:S02]  /*4440*/  LDG.E.U8 R162, desc[UR36][R8.64+0x71] ;  /* 0x0000712408a27981 */ /* 0x000e64000c1e1100 */
[----:B-1----:R-:W-:-:S05]  /*4450*/  PRMT R11, R162, 0x8880, RZ ;  /* 0x00008880a20b7816 */ /* 0x002fca00000000ff */
[----:B------:R-:W-:-:S07]  /*4460*/  IMAD R10, R11, R152, RZ ;  /* 0x000000980b0a7224 */ /* 0x000fce00078e02ff */
.L_x_153:
[----:B------:R-:W-:Y:S05]  /*4470*/  BSYNC B1 ;  /* 0x0000000000017941 */ /* 0x000fea0003800000 */
.L_x_152:
[----:B------:R-:W-:Y:S01]  /*4480*/  @!P3 IMAD R83, R83, R153, R10 ;  /* 0x000000995353b224 */ /* 0x000fe200078e020a */
[----:B------:R-:W-:Y:S04]  /*4490*/  BSSY B1, `(.L_x_154) ;  /* 0x0000006000017945 */ /* 0x000fe80003800000 */
[----:B------:R0:W-:Y:S01]  /*44a0*/  @!P3 STG.E.U8 desc[UR36][R6.64+0x71], R83 ;  /* 0x000071530600b986 */ /* 0x0001e2000c101124 */
[----:B------:R-:W-:Y:S05]  /*44b0*/  @P5 BRA `(.L_x_155) ;  /* 0x00000000000c5947 */ /* 0x000fea0003800000 */
[----:B------:R-:W1:Y:S02]  /*44c0*/  LDG.E.U8 R162, desc[UR36][R2.64+0x78] ;  /* 0x0000782402a27981 */ /* 0x000e64000c1e1100 */
[----:B-1----:R-:W-:-:S05]  /*44d0*/  PRMT R11, R162, 0x8880, RZ ;  /* 0x00008880a20b7816 */ /* 0x002fca00000000ff */
[----:B------:R-:W-:-:S07]  /*44e0*/  IMAD R10, R11, R152, RZ ;  /* 0x000000980b0a7224 */ /* 0x000fce00078e02ff */
.L_x_155:
[----:B------:R-:W-:Y:S05]  /*44f0*/  BSYNC B1 ;  /* 0x0000000000017941 */ /* 0x000fea0003800000 */
.L_x_154:
[----:B-1----:R-:W-:Y:S01]  /*4500*/  @!P5 IMAD R11, R84, R153, R10 ;  /* 0x00000099540bd224 */ /* 0x002fe200078e020a */
[----:B------:R-:W-:Y:S04]  /*4510*/  BSSY B1, `(.L_x_156) ;  /* 0x0000006000017945 */ /* 0x000fe80003800000 */
[----:B------:R1:W-:Y:S01]  /*4520*/  @!P5 STG.E.U8 desc[UR36][R4.64+0x78], R11 ;  /* 0x0000780b0400d986 */ /* 0x0003e2000c101124 */
[----:B------:R-:W-:Y:S05]  /*4530*/  @P2 BRA `(.L_x_157) ;  /* 0x00000000000c2947 */ /* 0x000fea0003800000 */
[----:B------:R-:W1:Y:S02]  /*4540*/  LDG.E.U8 R162, desc[UR36][R2.64+0x79] ;  /* 0x0000792402a27981 */ /* 0x000e64000c1e1100 */
[----:B-1----:R-:W-:-:S05]  /*4550*/  PRMT R11, R162, 0x8880, RZ ;  /* 0x00008880a20b7816 */ /* 0x002fca00000000ff */
[----:B------:R-:W-:-:S07]  /*4560*/  IMAD R10, R11, R152, RZ ;  /* 0x000000980b0a7224 */ /* 0x000fce00078e02ff */
.L_x_157:
[----:B------:R-:W-:Y:S05]  /*4570*/  BSYNC B1 ;  /* 0x0000000000017941 */ /* 0x000fea0003800000 */
.L_x_156:
        /* <DEDUP_REMOVED lines=11> */
.L_x_159:
[----:B------:R-:W-:Y:S05]  /*4630*/  BSYNC B1 ;  /* 0x0000000000017941 */ /* 0x000fea0003800000 */
.L_x_158:
[----:B-1----:R-:W-:Y:S01]  /*4640*/  @!P4 IMAD R11, R86, R153, R10 ;  /* 0x00000099560bc224 */ /* 0x002fe200078e020a */
[----:B------:R-:W-:Y:S04]  /*4650*/  BSSY B1, `(.L_x_160) ;  /* 0x0000006000017945 */ /* 0x000fe80003800000 */
[----:B------:R1:W-:Y:S01]  /*4660*/  @!P4 STG.E.U8 desc[UR36][R6.64+0x78], R11 ;  /* 0x0000780b0600c986 */ /* 0x0003e2000c101124 */
[----:B------:R-:W-:Y:S05]  /*4670*/  @P3 BRA `(.L_x_161) ;  /* 0x00000000000c3947 */ /* 0x000fea0003800000 */
[----:B------:R-:W1:Y:S02]  /*4680*/  LDG.E.U8 R162, desc[UR36][R8.64+0x79] ;  /* 0x0000792408a27981 */ /* 0x000e64000c1e1100 */
[----:B-1----:R-:W-:-:S05]  /*4690*/  PRMT R11, R162, 0x8880, RZ ;  /* 0x00008880a20b7816 */ /* 0x002fca00000000ff */
[----:B------:R-:W-:-:S07]  /*46a0*/  IMAD R10, R11, R152, RZ ;  /* 0x000000980b0a7224 */ /* 0x000fce00078e02ff */
.L_x_161:
[----:B------:R-:W-:Y:S05]  /*46b0*/  BSYNC B1 ;  /* 0x0000000000017941 */ /* 0x000fea0003800000 */
.L_x_160:
[----:B------:R-:W-:Y:S01]  /*46c0*/  @!P3 IMAD R87, R87, R153, R10 ;  /* 0x000000995757b224 */ /* 0x000fe200078e020a */
[----:B------:R-:W-:Y:S04]  /*46d0*/  BSSY B1, `(.L_x_162) ;  /* 0x0000006000017945 */ /* 0x000fe80003800000 */
[----:B------:R0:W-:Y:S01]  /*46e0*/  @!P3 STG.E.U8 desc[UR36][R6.64+0x79], R87 ;  /* 0x000079570600b986 */ /* 0x0001e2000c101124 */
[----:B------:R-:W-:Y:S05]  /*46f0*/  @P5 BRA `(.L_x_163) ;  /* 0x00000000000c5947 */ /* 0x000fea0003800000 */
[----:B------:R-:W1:Y:S02]  /*4700*/  LDG.E.U8 R162, desc[UR36][R2.64+0x80] ;  /* 0x0000802402a27981 */ /* 0x000e64000c1e1100 */
[----:B-1----:R-:W-:-:S05]  /*4710*/  PRMT R11, R162, 0x8880, RZ ;  /* 0x00008880a20b7816 */ /* 0x002fca00000000ff */
[----:B------:R-:W-:-:S07]  /*4720*/  IMAD R10, R11, R152, RZ ;  /* 0x000000980b0a7224 */ /* 0x000fce00078e02ff */
.L_x_163:
[----:B------:R-:W-:Y:S05]  /*4730*/  BSYNC B1 ;  /* 0x0000000000017941 */ /* 0x000fea0003800000 */
.L_x_162:
[----:B-1----:R-:W-:Y:S01]  /*4740*/  @!P5 IMAD R11, R88, R153, R10 ;  /* 0x00000099580bd224 */ /* 0x002fe200078e020a */
[----:B------:R-:W-:Y:S04]  /*4750*/  BSSY B1, `(.L_x_164) ;  /* 0x0000006000017945 */ /* 0x000fe80003800000 */
[----:B------:R1:W-:Y:S01]  /*4760*/  @!P5 STG.E.U8 desc[UR36][R4.64+0x80], R11 ;  /* 0x0000800b0400d986 */ /* 0x0003e2000c101124 */
[----:B------:R-:W-:Y:S05]  /*4770*/  @P2 BRA `(.L_x_165) ;  /* 0x00000000000c2947 */ /* 0x000fea0003800000 */
[----:B------:R-:W1:Y:S02]  /*4780*/  LDG.E.U8 R162, desc[UR36][R2.64+0x81] ;  /* 0x0000812402a27981 */ /* 0x000e64000c1e1100 */
[----:B-1----:R-:W-:-:S05]  /*4790*/  PRMT R11, R162, 0x8880, RZ ;  /* 0x00008880a20b7816 */ /* 0x002fca00000000ff */
[----:B------:R-:W-:-:S07]  /*47a0*/  IMAD R10, R11, R152, RZ ;  /* 0x000000980b0a7224 */ /* 0x000fce00078e02ff */
.L_x_165:
[----:B------:R-:W-:Y:S05]  /*47b0*/  BSYNC B1 ;  /* 0x0000000000017941 */ /* 0x000fea0003800000 */
.L_x_164:
        /* <DEDUP_REMOVED lines=11> */
.L_x_167:
[----:B------:R-:W-:Y:S05]  /*4870*/  BSYNC B1 ;  /* 0x0000000000017941 */ /* 0x000fea0003800000 */
.L_x_166:
[----:B-1----:R-:W-:Y:S01]  /*4880*/  @!P4 IMAD R11, R90, R153, R10 ;  /* 0x000000995a0bc224 */ /* 0x002fe200078e020a */
[----:B------:R-:W-:Y:S04]  /*4890*/  BSSY B1, `(.L_x_168) ;  /* 0x0000006000017945 */ /* 0x000fe80003800000 */
[----:B------:R1:W-:Y:S01]  /*48a0*/  @!P4 STG.E.U8 desc[UR36][R6.64+0x80], R11 ;  /* 0x0000800b0600c986 */ /* 0x0003e2000c101124 */
[----:B------:R-:W-:Y:S05]  /*48b0*/  @P3 BRA `(.L_x_169) ;  /* 0x00000000000c3947 */ /* 0x000fea0003800000 */
[----:B------:R-:W1:Y:S02]  /*48c0*/  LDG.E.U8 R162, desc[UR36][R8.64+0x81] ;  /* 0x0000812408a27981 */ /* 0x000e64000c1e1100 */
[----:B-1----:R-:W-:-:S05]  /*48d0*/  PRMT R11, R162, 0x8880, RZ ;  /* 0x00008880a20b7816 */ /* 0x002fca00000000ff */
[----:B------:R-:W-:-:S07]  /*48e0*/  IMAD R10, R11, R152, RZ ;  /* 0x000000980b0a7224 */ /* 0x000fce00078e02ff */
.L_x_169:
[----:B------:R-:W-:Y:S05]  /*48f0*/  BSYNC B1 ;  /* 0x0000000000017941 */ /* 0x000fea0003800000 */
.L_x_168:
[----:B------:R-:W-:Y:S01]  /*4900*/  @!P3 IMAD R91, R91, R153, R10 ;  /* 0x000000995b5bb224 */ /* 0x000fe200078e020a */
[----:B------:R-:W-:Y:S04]  /*4910*/  BSSY B1, `(.L_x_170) ;  /* 0x0000006000017945 */ /* 0x000fe80003800000 */
[----:B------:R0:W-:Y:S01]  /*4920*/  @!P3 STG.E.U8 desc[UR36][R6.64+0x81], R91 ;  /* 0x0000815b0600b986 */ /* 0x0001e2000c101124 */
[----:B------:R-:W-:Y:S05]  /*4930*/  @P5 BRA `(.L_x_171) ;  /* 0x00000000000c5947 */ /* 0x000fea0003800000 */
[----:B------:R-:W1:Y:S02]  /*4940*/  LDG.E.U8 R162, desc[UR36][R2.64+0x88] ;  /* 0x0000882402a27981 */ /* 0x000e64000c1e1100 */
[----:B-1----:R-:W-:-:S05]  /*4950*/  PRMT R11, R162, 0x8880, RZ ;  /* 0x00008880a20b7816 */ /* 0x002fca00000000ff */
[----:B------:R-:W-:-:S07]  /*4960*/  IMAD R10, R11, R152, RZ ;  /* 0x000000980b0a7224 */ /* 0x000fce00078e02ff */
.L_x_171:
[----:B------:R-:W-:Y:S05]  /*4970*/  BSYNC B1 ;  /* 0x0000000000017941 */ /* 0x000fea0003800000 */
.L_x_170:
[----:B-1----:R-:W-:Y:S01]  /*4980*/  @!P5 IMAD R11, R92, R153, R10 ;  /* 0x000000995c0bd224 */ /* 0x002fe200078e020a */
[----:B------:R-:W-:Y:S04]  /*4990*/  BSSY B1, `(.L_x_172) ;  /* 0x0000006000017945 */ /* 0x000fe80003800000 */
[----:B------:R1:W-:Y:S01]  /*49a0*/  @!P5 STG.E.U8 desc[UR36][R4.64+0x88], R11 ;  /* 0x0000880b0400d986 */ /* 0x0003e2000c101124 */
[----:B------:R-:W-:Y:S05]  /*49b0*/  @P2 BRA `(.L_x_173) ;  /* 0x00000000000c2947 */ /* 0x000fea0003800000 */
[----:B------:R-:W1:Y:S02]  /*49c0*/  LDG.E.U8 R162, desc[UR36][R2.64+0x89] ;  /* 0x0000892402a27981 */ /* 0x000e64000c1e1100 */
[----:B-1----:R-:W-:-:S05]  /*49d0*/  PRMT R11, R162, 0x8880, RZ ;  /* 0x00008880a20b7816 */ /* 0x002fca00000000ff */
[----:B------:R-:W-:-:S07]  /*49e0*/  IMAD R10, R11, R152, RZ ;  /* 0x000000980b0a7224 */ /* 0x000fce00078e02ff */
.L_x_173:
[----:B------:R-:W-:Y:S05]  /*49f0*/  BSYNC B1 ;  /* 0x0000000000017941 */ /* 0x000fea0003800000 */
.L_x_172:
        /* <DEDUP_REMOVED lines=11> */
.L_x_175:
[----:B------:R-:W-:Y:S05]  /*4ab0*/  BSYNC B1 ;  /* 0x0000000000017941 */ /* 0x000fea0003800000 */
.L_x_174:
[----:B-1----:R-:W-:Y:S01]  /*4ac0*/  @!P4 IMAD R11, R94, R153, R10 ;  /* 0x000000995e0bc224 */ /* 0x002fe200078e020a */
[----:B------:R-:W-:Y:S04]  /*4ad0*/  BSSY B1, `(.L_x_176) ;  /* 0x0000006000017945 */ /* 0x000fe80003800000 */
[----:B------:R1:W-:Y:S01]  /*4ae0*/  @!P4 STG.E.U8 desc[UR36][R6.64+0x88], R11 ;  /* 0x0000880b0600c986 */ /* 0x0003e2000c101124 */
[----:B------:R-:W-:Y:S05]  /*4af0*/  @P3 BRA `(.L_x_177) ;  /* 0x00000000000c3947 */ /* 0x000fea0003800000 */
[----:B------:R-:W1:Y:S02]  /*4b00*/  LDG.E.U8 R162, desc[UR36][R8.64+0x89] ;  /* 0x0000892408a27981 */ /* 0x000e64000c1e1100 */
[----:B-1----:R-:W-:-:S05]  /*4b10*/  PRMT R11, R162, 0x8880, RZ ;  /* 0x00008880a20b7816 */ /* 0x002fca00000000ff */
[----:B------:R-:W-:-:S07]  /*4b20*/  IMAD R10, R11, R152, RZ ;  /* 0x000000980b0a7224 */ /* 0x000fce00078e02ff */
.L_x_177:
[----:B------:R-:W-:Y:S05]  /*4b30*/  BSYNC B1 ;  /* 0x0000000000017941 */ /* 0x000fea0003800000 */
.L_x_176:
[----:B------:R-:W-:Y:S01]  /*4b40*/  @!P3 IMAD R95, R95, R153, R10 ;  /* 0x000000995f5fb224 */ /* 0x000fe200078e020a */
[----:B------:R-:W-:Y:S04]  /*4b50*/  BSSY B1, `(.L_x_178) ;  /* 0x0000006000017945 */ /* 0x000fe80003800000 */
[----:B------:R0:W-:Y:S01]  /*4b60*/  @!P3 STG.E.U8 desc[UR36][R6.64+0x89], R95 ;  /* 0x0000895f0600b986 */ /* 0x0001e2000c101124 */
[----:B------:R-:W-:Y:S05]  /*4b70*/  @P5 BRA `(.L_x_179) ;  /* 0x00000000000c5947 */ /* 0x000fea0003800000 */
[----:B------:R-:W1:Y:S02]  /*4b80*/  LDG.E.U8 R162, desc[UR36][R2.64+0x90] ;  /* 0x0000902402a27981 */ /* 0x000e64000c1e1100 */
[----:B-1----:R-:W-:-:S05]  /*4b90*/  PRMT R11, R162, 0x8880, RZ ;  /* 0x00008880a20b7816 */ /* 0x002fca00000000ff */
[----:B------:R-:W-:-:S07]  /*4ba0*/  IMAD R10, R11, R152, RZ ;  /* 0x000000980b0a7224 */ /* 0x000fce00078e02ff */
.L_x_179:
[----:B------:R-:W-:Y:S05]  /*4bb0*/  BSYNC B1 ;  /* 0x0000000000017941 */ /* 0x000fea0003800000 */
.L_x_178:
[----:B-1----:R-:W-:Y:S01]  /*4bc0*/  @!P5 IMAD R11, R96, R153, R10 ;  /* 0x00000099600bd224 */ /* 0x002fe200078e020a */
[----:B------:R-:W-:Y:S04]  /*4bd0*/  BSSY B1, `(.L_x_180) ;  /* 0x0000006000017945 */ /* 0x000fe80003800000 */
[----:B------:R1:W-:Y:S01]  /*4be0*/  @!P5 STG.E.U8 desc[UR36][R4.64+0x90], R11 ;  /* 0x0000900b0400d986 */ /* 0x0003e2000c101124 */
[----:B------:R-:W-:Y:S05]  /*4bf0*/  @P2 BRA `(.L_x_181) ;  /* 0x00000000000c2947 */ /* 0x000fea0003800000 */
[----:B------:R-:W1:Y:S02]  /*4c00*/  LDG.E.U8 R162, desc[UR36][R2.64+0x91] ;  /* 0x0000912402a27981 */ /* 0x000e64000c1e1100 */
[----:B-1----:R-:W-:-:S05]  /*4c10*/  PRMT R11, R162, 0x8880, RZ ;  /* 0x00008880a20b7816 */ /* 0x002fca00000000ff */
[----:B------:R-:W-:-:S07]  /*4c20*/  IMAD R10, R11, R152, RZ ;  /* 0x000000980b0a7224 */ /* 0x000fce00078e02ff */
.L_x_181:
[----:B------:R-:W-:Y:S05]  /*4c30*/  BSYNC B1 ;  /* 0x0000000000017941 */ /* 0x000fea0003800000 */
.L_x_180:
        /* <DEDUP_REMOVED lines=11> */
.L_x_183:
[----:B------:R-:W-:Y:S05]  /*4cf0*/  BSYNC B1 ;  /* 0x0000000000017941 */ /* 0x000fea0003800000 */
.L_x_182:
[----:B-1----:R-:W-:Y:S01]  /*4d00*/  @!P4 IMAD R11, R98, R153, R10 ;  /* 0x00000099620bc224 */ /* 0x002fe200078e020a */
[----:B------:R-:W-:Y:S04]  /*4d10*/  BSSY B1, `(.L_x_184) ;  /* 0x0000006000017945 */ /* 0x000fe80003800000 */
[----:B------:R1:W-:Y:S01]  /*4d20*/  @!P4 STG.E.U8 desc[UR36][R6.64+0x90], R11 ;  /* 0x0000900b0600c986 */ /* 0x0003e2000c101124 */
[----:B------:R-:W-:Y:S05]  /*4d30*/  @P3 BRA `(.L_x_185) ;  /* 0x00000000000c3947 */ /* 0x000fea0003800000 */
[----:B------:R-:W1:Y:S02]  /*4d40*/  LDG.E.U8 R162, desc[UR36][R8.64+0x91] ;  /* 0x0000912408a27981 */ /* 0x000e64000c1e1100 */
[----:B-1----:R-:W-:-:S05]  /*4d50*/  PRMT R11, R162, 0x8880, RZ ;  /* 0x00008880a20b7816 */ /* 0x002fca00000000ff */
[----:B------:R-:W-:-:S07]  /*4d60*/  IMAD R10, R11, R152, RZ ;  /* 0x000000980b0a7224 */ /* 0x000fce00078e02ff */
.L_x_185:
[----:B------:R-:W-:Y:S05]  /*4d70*/  BSYNC B1 ;  /* 0x0000000000017941 */ /* 0x000fea0003800000 */
.L_x_184:
[----:B------:R-:W-:Y:S01]  /*4d80*/  @!P3 IMAD R99, R99, R153, R10 ;  /* 0x000000996363b224 */ /* 0x000fe200078e020a */
[----:B------:R-:W-:Y:S04]  /*4d90*/  BSSY B1, `(.L_x_186) ;  /* 0x0000006000017945 */ /* 0x000fe80003800000 */
[----:B------:R0:W-:Y:S01]  /*4da0*/  @!P3 STG.E.U8 desc[UR36][R6.64+0x91], R99 ;  /* 0x000091630600b986 */ /* 0x0001e2000c101124 */
[----:B------:R-:W-:Y:S05]  /*4db0*/  @P5 BRA `(.L_x_187) ;  /* 0x00000000000c5947 */ /* 0x000fea0003800000 */
[----:B------:R-:W1:Y:S02]  /*4dc0*/  LDG.E.U8 R162, desc[UR36][R2.64+0x98] ;  /* 0x0000982402a27981 */ /* 0x000e64000c1e1100 */
[----:B-1----:R-:W-:-:S05]  /*4dd0*/  PRMT R11, R162, 0x8880, RZ ;  /* 0x00008880a20b7816 */ /* 0x002fca00000000ff */
[----:B------:R-:W-:-:S07]  /*4de0*/  IMAD R10, R11, R152, RZ ;  /* 0x000000980b0a7224 */ /* 0x000fce00078e02ff */
.L_x_187:
[----:B------:R-:W-:Y:S05]  /*4df0*/  BSYNC B1 ;  /* 0x0000000000017941 */ /* 0x000fea0003800000 */
.L_x_186:
[----:B-1----:R-:W-:Y:S01]  /*4e00*/  @!P5 IMAD R11, R100, R153, R10 ;  /* 0x00000099640bd224 */ /* 0x002fe200078e020a */
[----:B------:R-:W-:Y:S04]  /*4e10*/  BSSY B1, `(.L_x_188) ;  /* 0x0000006000017945 */ /* 0x000fe80003800000 */
[----:B------:R1:W-:Y:S01]  /*4e20*/  @!P5 STG.E.U8 desc[UR36][R4.64+0x98], R11 ;  /* 0x0000980b0400d986 */ /* 0x0003e2000c101124 */
[----:B------:R-:W-:Y:S05]  /*4e30*/  @P2 BRA `(.L_x_189) ;  /* 0x00000000000c2947 */ /* 0x000fea0003800000 */
[----:B------:R-:W1:Y:S02]  /*4e40*/  LDG.E.U8 R162, desc[UR36][R2.64+0x99] ;  /* 0x0000992402a27981 */ /* 0x000e64000c1e1100 */
[----:B-1----:R-:W-:-:S05]  /*4e50*/  PRMT R11, R162, 0x8880, RZ ;  /* 0x00008880a20b7816 */ /* 0x002fca00000000ff */
[----:B------:R-:W-:-:S07]  /*4e60*/  IMAD R10, R11, R152, RZ ;  /* 0x000000980b0a7224 */ /* 0x000fce00078e02ff */
.L_x_189:
[----:B------:R-:W-:Y:S05]  /*4e70*/  BSYNC B1 ;  /* 0x0000000000017941 */ /* 0x000fea0003800000 */
.L_x_188:
        /* <DEDUP_REMOVED lines=11> */
.L_x_191:
[----:B------:R-:W-:Y:S05]  /*4f30*/  BSYNC B1 ;  /* 0x0000000000017941 */ /* 0x000fea0003800000 */
.L_x_190:
[----:B-1----:R-:W-:Y:S01]  /*4f40*/  @!P4 IMAD R11, R102, R153, R10 ;  /* 0x00000099660bc224 */ /* 0x002fe200078e020a */
[----:B------:R-:W-:Y:S04]  /*4f50*/  BSSY B1, `(.L_x_192) ;  /* 0x0000006000017945 */ /* 0x000fe80003800000 */
[----:B------:R1:W-:Y:S01]  /*4f60*/  @!P4 STG.E.U8 desc[UR36][R6.64+0x98], R11 ;  /* 0x0000980b0600c986 */ /* 0x0003e2000c101124 */
[----:B------:R-:W-:Y:S05]  /*4f70*/  @P3 BRA `(.L_x_193) ;  /* 0x00000000000c3947 */ /* 0x000fea0003800000 */
[----:B------:R-:W1:Y:S02]  /*4f80*/  LDG.E.U8 R162, desc[UR36][R8.64+0x99] ;  /* 0x0000992408a27981 */ /* 0x000e64000c1e1100 */
[----:B-1----:R-:W-:-:S05]  /*4f90*/  PRMT R11, R162, 0x8880, RZ ;  /* 0x00008880a20b7816 */ /* 0x002fca00000000ff */
[----:B------:R-:W-:-:S07]  /*4fa0*/  IMAD R10, R11, R152, RZ ;  /* 0x000000980b0a7224 */ /* 0x000fce00078e02ff */
.L_x_193:
[----:B------:R-:W-:Y:S05]  /*4fb0*/  BSYNC B1 ;  /* 0x0000000000017941 */ /* 0x000fea0003800000 */
.L_x_192:
[----:B------:R-:W-:Y:S01]  /*4fc0*/  @!P3 IMAD R103, R103, R153, R10 ;  /* 0x000000996767b224 */ /* 0x000fe200078e020a */
[----:B------:R-:W-:Y:S04]  /*4fd0*/  BSSY B1, `(.L_x_194) ;  /* 0x0000006000017945 */ /* 0x000fe80003800000 */
[----:B------:R0:W-:Y:S01]  /*4fe0*/  @!P3 STG.E.U8 desc[UR36][R6.64+0x99], R103 ;  /* 0x000099670600b986 */ /* 0x0001e2000c101124 */
[----:B------:R-:W-:Y:S05]  /*4ff0*/  @P5 BRA `(.L_x_195) ;  /* 0x00000000000c5947 */ /* 0x000fea0003800000 */
[----:B------:R-:W1:Y:S02]  /*5000*/  LDG.E.U8 R162, desc[UR36][R2.64+0xa0] ;  /* 0x0000a02402a27981 */ /* 0x000e64000c1e1100 */
[----:B-1----:R-:W-:-:S05]  /*5010*/  PRMT R11, R162, 0x8880, RZ ;  /* 0x00008880a20b7816 */ /* 0x002fca00000000ff */
[----:B------:R-:W-:-:S07]  /*5020*/  IMAD R10, R11, R152, RZ ;  /* 0x000000980b0a7224 */ /* 0x000fce00078e02ff */
.L_x_195:
[----:B------:R-:W-:Y:S05]  /*5030*/  BSYNC B1 ;  /* 0x0000000000017941 */ /* 0x000fea0003800000 */
.L_x_194:
[----:B-1----:R-:W-:Y:S01]  /*5040*/  @!P5 IMAD R11, R104, R153, R10 ;  /* 0x00000099680bd224 */ /* 0x002fe200078e020a */
[----:B------:R-:W-:Y:S04]  /*5050*/  BSSY B1, `(.L_x_196) ;  /* 0x0000006000017945 */ /* 0x000fe80003800000 */
[----:B------:R1:W-:Y:S01]  /*5060*/  @!P5 STG.E.U8 desc[UR36][R4.64+0xa0], R11 ;  /* 0x0000a00b0400d986 */ /* 0x0003e2000c101124 */
[----:B------:R-:W-:Y:S05]  /*5070*/  @P2 BRA `(.L_x_197) ;  /* 0x00000000000c2947 */ /* 0x000fea0003800000 */
[----:B------:R-:W1:Y:S02]  /*5080*/  LDG.E.U8 R162, desc[UR36][R2.64+0xa1] ;  /* 0x0000a12402a27981 */ /* 0x000e64000c1e1100 */
[----:B-1----:R-:W-:-:S05]  /*5090*/  PRMT R11, R162, 0x8880, RZ ;  /* 0x00008880a20b7816 */ /* 0x002fca00000000ff */
[----:B------:R-:W-:-:S07]  /*50a0*/  IMAD R10, R11, R152, RZ ;  /* 0x000000980b0a7224 */ /* 0x000fce00078e02ff */
.L_x_197:
[----:B------:R-:W-:Y:S05]  /*50b0*/  BSYNC B1 ;  /* 0x0000000000017941 */ /* 0x000fea0003800000 */
.L_x_196:
        /* <DEDUP_REMOVED lines=11> */
.L_x_199:
[----:B------:R-:W-:Y:S05]  /*5170*/  BSYNC B1 ;  /* 0x0000000000017941 */ /* 0x000fea0003800000 */
.L_x_198:
[----:B-1----:R-:W-:Y:S01]  /*5180*/  @!P4 IMAD R11, R106, R153, R10 ;  /* 0x000000996a0bc224 */ /* 0x002fe200078e020a */
[----:B------:R-:W-:Y:S04]  /*5190*/  BSSY B1, `(.L_x_200) ;  /* 0x0000006000017945 */ /* 0x000fe80003800000 */
[----:B------:R1:W-:Y:S01]  /*51a0*/  @!P4 STG.E.U8 desc[UR36][R6.64+0xa0], R11 ;  /* 0x0000a00b0600c986 */ /* 0x0003e2000c101124 */
[----:B------:R-:W-:Y:S05]  /*51b0*/  @P3 BRA `(.L_x_201) ;  /* 0x00000000000c3947 */ /* 0x000fea0003800000 */
[----:B------:R-:W1:Y:S02]  /*51c0*/  LDG.E.U8 R162, desc[UR36][R8.64+0xa1] ;  /* 0x0000a12408a27981 */ /* 0x000e64000c1e1100 */
[----:B-1----:R-:W-:-:S05]  /*51d0*/  PRMT R11, R162, 0x8880, RZ ;  /* 0x00008880a20b7816 */ /* 0x002fca00000000ff */
[----:B------:R-:W-:-:S07]  /*51e0*/  IMAD R10, R11, R152, RZ ;  /* 0x000000980b0a7224 */ /* 0x000fce00078e02ff */
.L_x_201:
[----:B------:R-:W-:Y:S05]  /*51f0*/  BSYNC B1 ;  /* 0x0000000000017941 */ /* 0x000fea0003800000 */
.L_x_200:
[----:B------:R-:W-:Y:S01]  /*5200*/  @!P3 IMAD R107, R107, R153, R10 ;  /* 0x000000996b6bb224 */ /* 0x000fe200078e020a */
[----:B------:R-:W-:Y:S04]  /*5210*/  BSSY B1, `(.L_x_202) ;  /* 0x0000006000017945 */ /* 0x000fe80003800000 */
[----:B------:R0:W-:Y:S01]  /*5220*/  @!P3 STG.E.U8 desc[UR36][R6.64+0xa1], R107 ;  /* 0x0000a16b0600b986 */ /* 0x0001e2000c101124 */
[----:B------:R-:W-:Y:S05]  /*5230*/  @P5 BRA `(.L_x_203) ;  /* 0x00000000000c5947 */ /* 0x000fea0003800000 */
[----:B------:R-:W1:Y:S02]  /*5240*/  LDG.E.U8 R162, desc[UR36][R2.64+0xa8] ;  /* 0x0000a82402a27981 */ /* 0x000e64000c1e1100 */
[----:B-1----:R-:W-:-:S05]  /*5250*/  PRMT R11, R162, 0x8880, RZ ;  /* 0x00008880a20b7816 */ /* 0x002fca00000000ff */
[----:B------:R-:W-:-:S07]  /*5260*/  IMAD R10, R11, R152, RZ ;  /* 0x000000980b0a7224 */ /* 0x000fce00078e02ff */
.L_x_203:
[----:B------:R-:W-:Y:S05]  /*5270*/  BSYNC B1 ;  /* 0x0000000000017941 */ /* 0x000fea0003800000 */
.L_x_202:
[----:B-1----:R-:W-:Y:S01]  /*5280*/  @!P5 IMAD R11, R108, R153, R10 ;  /* 0x000000996c0bd224 */ /* 0x002fe200078e020a */
[----:B------:R-:W-:Y:S04]  /*5290*/  BSSY B1, `(.L_x_204) ;  /* 0x0000006000017945 */ /* 0x000fe80003800000 */
[----:B------:R1:W-:Y:S01]  /*52a0*/  @!P5 STG.E.U8 desc[UR36][R4.64+0xa8], R11 ;  /* 0x0000a80b0400d986 */ /* 0x0003e2000c101124 */
[----:B------:R-:W-:Y:S05]  /*52b0*/  @P2 BRA `(.L_x_205) ;  /* 0x00000000000c2947 */ /* 0x000fea0003800000 */
[----:B------:R-:W1:Y:S02]  /*52c0*/  LDG.E.U8 R162, desc[UR36][R2.64+0xa9] ;  /* 0x0000a92402a27981 */ /* 0x000e64000c1e1100 */
[----:B-1----:R-:W-:-:S05]  /*52d0*/  PRMT R11, R162, 0x8880, RZ ;  /* 0x00008880a20b7816 */ /* 0x002fca00000000ff */
[----:B------:R-:W-:-:S07]  /*52e0*/  IMAD R10, R11, R152, RZ ;  /* 0x000000980b0a7224 */ /* 0x000fce00078e02ff */
.L_x_205:
[----:B------:R-:W-:Y:S05]  /*52f0*/  BSYNC B1 ;  /* 0x0000000000017941 */ /* 0x000fea0003800000 */
.L_x_204:
        /* <DEDUP_REMOVED lines=11> */
.L_x_207:
[----:B------:R-:W-:Y:S05]  /*53b0*/  BSYNC B1 ;  /* 0x0000000000017941 */ /* 0x000fea0003800000 */
.L_x_206:
[----:B-1----:R-:W-:Y:S01]  /*53c0*/  @!P4 IMAD R11, R110, R153, R10 ;  /* 0x000000996e0bc224 */ /* 0x002fe200078e020a */
[----:B------:R-:W-:Y:S04]  /*53d0*/  BSSY B1, `(.L_x_208) ;  /* 0x0000006000017945 */ /* 0x000fe80003800000 */
[----:B------:R1:W-:Y:S01]  /*53e0*/  @!P4 STG.E.U8 desc[UR36][R6.64+0xa8], R11 ;  /* 0x0000a80b0600c986 */ /* 0x0003e2000c101124 */
[----:B------:R-:W-:Y:S05]  /*53f0*/  @P3 BRA `(.L_x_209) ;  /* 0x00000000000c3947 */ /* 0x000fea0003800000 */
[----:B------:R-:W1:Y:S02]  /*5400*/  LDG.E.U8 R162, desc[UR36][R8.64+0xa9] ;  /* 0x0000a92408a27981 */ /* 0x000e64000c1e1100 */
[----:B-1----:R-:W-:-:S05]  /*5410*/  PRMT R11, R162, 0x8880, RZ ;  /* 0x00008880a20b7816 */ /* 0x002fca00000000ff */
[----:B------:R-:W-:-:S07]  /*5420*/  IMAD R10, R11, R152, RZ ;  /* 0x000000980b0a7224 */ /* 0x000fce00078e02ff */
.L_x_209:
[----:B------:R-:W-:Y:S05]  /*5430*/  BSYNC B1 ;  /* 0x0000000000017941 */ /* 0x000fea0003800000 */
.L_x_208:
[----:B------:R-:W-:Y:S01]  /*5440*/  @!P3 IMAD R111, R111, R153, R10 ;  /* 0x000000996f6fb224 */ /* 0x000fe200078e020a */
[----:B------:R-:W-:Y:S04]  /*5450*/  BSSY B1, `(.L_x_210) ;  /* 0x0000006000017945 */ /* 0x000fe80003800000 */
[----:B------:R0:W-:Y:S01]  /*5460*/  @!P3 STG.E.U8 desc[UR36][R6.64+0xa9], R111 ;  /* 0x0000a96f0600b986 */ /* 0x0001e2000c101124 */
[----:B------:R-:W-:Y:S05]  /*5470*/  @P5 BRA `(.L_x_211) ;  /* 0x00000000000c5947 */ /* 0x000fea0003800000 */
[----:B------:R-:W1:Y:S02]  /*5480*/  LDG.E.U8 R162, desc[UR36][R2.64+0xb0] ;  /* 0x0000b02402a27981 */ /* 0x000e64000c1e1100 */
[----:B-1----:R-:W-:-:S05]  /*5490*/  PRMT R11, R162, 0x8880, RZ ;  /* 0x00008880a20b7816 */ /* 0x002fca00000000ff */
[----:B------:R-:W-:-:S07]  /*54a0*/  IMAD R10, R11, R152, RZ ;  /* 0x000000980b0a7224 */ /* 0x000fce00078e02ff */
.L_x_211:
[----:B------:R-:W-:Y:S05]  /*54b0*/  BSYNC B1 ;  /* 0x0000000000017941 */ /* 0x000fea0003800000 */
.L_x_210:
[----:B-1----:R-:W-:Y:S01]  /*54c0*/  @!P5 IMAD R11, R112, R153, R10 ;  /* 0x00000099700bd224 */ /* 0x002fe200078e020a */
[----:B------:R-:W-:Y:S04]  /*54d0*/  BSSY B1, `(.L_x_212) ;  /* 0x0000006000017945 */ /* 0x000fe80003800000 */
[----:B------:R1:W-:Y:S01]  /*54e0*/  @!P5 STG.E.U8 desc[UR36][R4.64+0xb0], R11 ;  /* 0x0000b00b0400d986 */ /* 0x0003e2000c101124 */
[----:B------:R-:W-:Y:S05]  /*54f0*/  @P2 BRA `(.L_x_213) ;  /* 0x00000000000c2947 */ /* 0x000fea0003800000 */
[----:B------:R-:W1:Y:S02]  /*5500*/  LDG.E.U8 R162, desc[UR36][R2.64+0xb1] ;  /* 0x0000b12402a27981 */ /* 0x000e64000c1e1100 */
[----:B-1----:R-:W-:-:S05]  /*5510*/  PRMT R11, R162, 0x8880, RZ ;  /* 0x00008880a20b7816 */ /* 0x002fca00000000ff */
[----:B------:R-:W-:-:S07]  /*5520*/  IMAD R10, R11, R152, RZ ;  /* 0x000000980b0a7224 */ /* 0x000fce00078e02ff */
.L_x_213:
[----:B------:R-:W-:Y:S05]  /*5530*/  BSYNC B1 ;  /* 0x0000000000017941 */ /* 0x000fea0003800000 */
.L_x_212:
        /* <DEDUP_REMOVED lines=11> */
.L_x_215:
[----:B------:R-:W-:Y:S05]  /*55f0*/  BSYNC B1 ;  /* 0x0000000000017941 */ /* 0x000fea0003800000 */
.L_x_214:
[----:B-1----:R-:W-:Y:S01]  /*5600*/  @!P4 IMAD R11, R114, R153, R10 ;  /* 0x00000099720bc224 */ /* 0x002fe200078e020a */
[----:B------:R-:W-:Y:S04]  /*5610*/  BSSY B1, `(.L_x_216) ;  /* 0x0000006000017945 */ /* 0x000fe80003800000 */
[----:B------:R1:W-:Y:S01]  /*5620*/  @!P4 STG.E.U8 desc[UR36][R6.64+0xb0], R11 ;  /* 0x0000b00b0600c986 */ /* 0x0003e2000c101124 */
[----:B------:R-:W-:Y:S05]  /*5630*/  @P3 BRA `(.L_x_217) ;  /* 0x00000000000c3947 */ /* 0x000fea0003800000 */
[----:B------:R-:W1:Y:S02]  /*5640*/  LDG.E.U8 R162, desc[UR36][R8.64+0xb1] ;  /* 0x0000b12408a27981 */ /* 0x000e64000c1e1100 */
[----:B-1----:R-:W-:-:S05]  /*5650*/  PRMT R11, R162, 0x8880, RZ ;  /* 0x00008880a20b7816 */ /* 0x002fca00000000ff */
[----:B------:R-:W-:-:S07]  /*5660*/  IMAD R10, R11, R152, RZ ;  /* 0x000000980b0a7224 */ /* 0x000fce00078e02ff */
.L_x_217:
[----:B------:R-:W-:Y:S05]  /*5670*/  BSYNC B1 ;  /* 0x0000000000017941 */ /* 0x000fea0003800000 */
.L_x_216:
[----:B------:R-:W-:Y:S01]  /*5680*/  @!P3 IMAD R115, R115, R153, R10 ;  /* 0x000000997373b224 */ /* 0x000fe200078e020a */
[----:B------:R-:W-:Y:S04]  /*5690*/  BSSY B1, `(.L_x_218) ;  /* 0x0000006000017945 */ /* 0x000fe80003800000 */
[----:B------:R0:W-:Y:S01]  /*56a0*/  @!P3 STG.E.U8 desc[UR36][R6.64+0xb1], R115 ;  /* 0x0000b1730600b986 */ /* 0x0001e2000c101124 */
[----:B------:R-:W-:Y:S05]  /*56b0*/  @P5 BRA `(.L_x_219) ;  /* 0x00000000000c5947 */ /* 0x000fea0003800000 */
[----:B------:R-:W1:Y:S02]  /*56c0*/  LDG.E.U8 R162, desc[UR36][R2.64+0xb8] ;  /* 0x0000b82402a27981 */ /* 0x000e64000c1e1100 */
[----:B-1----:R-:W-:-:S05]  /*56d0*/  PRMT R11, R162, 0x8880, RZ ;  /* 0x00008880a20b7816 */ /* 0x002fca00000000ff */
[----:B------:R-:W-:-:S07]  /*56e0*/  IMAD R10, R11, R152, RZ ;  /* 0x000000980b0a7224 */ /* 0x000fce00078e02ff */
.L_x_219:
[----:B------:R-:W-:Y:S05]  /*56f0*/  BSYNC B1 ;  /* 0x0000000000017941 */ /* 0x000fea0003800000 */
.L_x_218:
[----:B-1----:R-:W-:Y:S01]  /*5700*/  @!P5 IMAD R11, R116, R153, R10 ;  /* 0x00000099740bd224 */ /* 0x002fe200078e020a */
[----:B------:R-:W-:Y:S04]  /*5710*/  BSSY B1, `(.L_x_220) ;  /* 0x0000006000017945 */ /* 0x000fe80003800000 */
[----:B------:R1:W-:Y:S01]  /*5720*/  @!P5 STG.E.U8 desc[UR36][R4.64+0xb8], R11 ;  /* 0x0000b80b0400d986 */ /* 0x0003e2000c101124 */
[----:B------:R-:W-:Y:S05]  /*5730*/  @P2 BRA `(.L_x_221) ;  /* 0x00000000000c2947 */ /* 0x000fea0003800000 */
[----:B------:R-:W1:Y:S02]  /*5740*/  LDG.E.U8 R162, desc[UR36][R2.64+0xb9] ;  /* 0x0000b92402a27981 */ /* 0x000e64000c1e1100 */
[----:B-1----:R-:W-:-:S05]  /*5750*/  PRMT R11, R162, 0x8880, RZ ;  /* 0x00008880a20b7816 */ /* 0x002fca00000000ff */
[----:B------:R-:W-:-:S07]  /*5760*/  IMAD R10, R11, R152, RZ ;  /* 0x000000980b0a7224 */ /* 0x000fce00078e02ff */
.L_x_221:
[----:B------:R-:W-:Y:S05]  /*5770*/  BSYNC B1 ;  /* 0x0000000000017941 */ /* 0x000fea0003800000 */
.L_x_220:
        /* <DEDUP_REMOVED lines=11> */
.L_x_223:
[----:B------:R-:W-:Y:S05]  /*5830*/  BSYNC B1 ;  /* 0x0000000000017941 */ /* 0x000fea0003800000 */
.L_x_222:
[----:B-1----:R-:W-:Y:S01]  /*5840*/  @!P4 IMAD R11, R118, R153, R10 ;  /* 0x00000099760bc224 */ /* 0x002fe200078e020a */
[----:B------:R-:W-:Y:S04]  /*5850*/  BSSY B1, `(.L_x_224) ;  /* 0x0000006000017945 */ /* 0x000fe80003800000 */
[----:B------:R1:W-:Y:S01]  /*5860*/  @!P4 STG.E.U8 desc[UR36][R6.64+0xb8], R11 ;  /* 0x0000b80b0600c986 */ /* 0x0003e2000c101124 */
[----:B------:R-:W-:Y:S05]  /*5870*/  @P3 BRA `(.L_x_225) ;  /* 0x00000000000c3947 */ /* 0x000fea0003800000 */
[----:B------:R-:W1:Y:S02]  /*5880*/  LDG.E.U8 R162, desc[UR36][R8.64+0xb9] ;  /* 0x0000b92408a27981 */ /* 0x000e64000c1e1100 */
[----:B-1----:R-:W-:-:S05]  /*5890*/  PRMT R11, R162, 0x8880, RZ ;  /* 0x00008880a20b7816 */ /* 0x002fca00000000ff */
[----:B------:R-:W-:-:S07]  /*58a0*/  IMAD R10, R11, R152, RZ ;  /* 0x000000980b0a7224 */ /* 0x000fce00078e02ff */
.L_x_225:
[----:B------:R-:W-:Y:S05]  /*58b0*/  BSYNC B1 ;  /* 0x0000000000017941 */ /* 0x000fea0003800000 */
.L_x_224:
[----:B------:R-:W-:Y:S01]  /*58c0*/  @!P3 IMAD R119, R119, R153, R10 ;  /* 0x000000997777b224 */ /* 0x000fe200078e020a */
[----:B------:R-:W-:Y:S04]  /*58d0*/  BSSY B1, `(.L_x_226) ;  /* 0x0000006000017945 */ /* 0x000fe80003800000 */
[----:B------:R0:W-:Y:S01]  /*58e0*/  @!P3 STG.E.U8 desc[UR36][R6.64+0xb9], R119 ;  /* 0x0000b9770600b986 */ /* 0x0001e2000c101124 */
[----:B------:R-:W-:Y:S05]  /*58f0*/  @P5 BRA `(.L_x_227) ;  /* 0x00000000000c5947 */ /* 0x000fea0003800000 */
[----:B------:R-:W1:Y:S02]  /*5900*/  LDG.E.U8 R162, desc[UR36][R2.64+0xc0] ;  /* 0x0000c02402a27981 */ /* 0x000e64000c1e1100 */
[----:B-1----:R-:W-:-:S05]  /*5910*/  PRMT R11, R162, 0x8880, RZ ;  /* 0x00008880a20b7816 */ /* 0x002fca00000000ff */
[----:B------:R-:W-:-:S07]  /*5920*/  IMAD R10, R11, R152, RZ ;  /* 0x000000980b0a7224 */ /* 0x000fce00078e02ff */
.L_x_227:
[----:B------:R-:W-:Y:S05]  /*5930*/  BSYNC B1 ;  /* 0x0000000000017941 */ /* 0x000fea0003800000 */
.L_x_226:
[----:B-1----:R-:W-:Y:S01]  /*5940*/  @!P5 IMAD R11, R120, R153, R10 ;  /* 0x00000099780bd224 */ /* 0x002fe200078e020a */
[----:B------:R-:W-:Y:S04]  /*5950*/  BSSY B1, `(.L_x_228) ;  /* 0x0000006000017945 */ /* 0x000fe80003800000 */
[----:B------:R1:W-:Y:S01]  /*5960*/  @!P5 STG.E.U8 desc[UR36][R4.64+0xc0], R11 ;  /* 0x0000c00b0400d986 */ /* 0x0003e2000c101124 */
[----:B------:R-:W-:Y:S05]  /*5970*/  @P2 BRA `(.L_x_229) ;  /* 0x00000000000c2947 */ /* 0x000fea0003800000 */
[----:B------:R-:W1:Y:S02]  /*5980*/  LDG.E.U8 R162, desc[UR36][R2.64+0xc1] ;  /* 0x0000c12402a27981 */ /* 0x000e64000c1e1100 */
[----:B-1----:R-:W-:-:S05]  /*5990*/  PRMT R11, R162, 0x8880, RZ ;  /* 0x00008880a20b7816 */ /* 0x002fca00000000ff */
[----:B------:R-:W-:-:S07]  /*59a0*/  IMAD R10, R11, R152, RZ ;  /* 0x000000980b0a7224 */ /* 0x000fce00078e02ff */
.L_x_229:
[----:B------:R-:W-:Y:S05]  /*59b0*/  BSYNC B1 ;  /* 0x0000000000017941 */ /* 0x000fea0003800000 */
.L_x_228:
        /* <DEDUP_REMOVED lines=11> */
.L_x_231:
[----:B------:R-:W-:Y:S05]  /*5a70*/  BSYNC B1 ;  /* 0x0000000000017941 */ /* 0x000fea0003800000 */
.L_x_230:
[----:B-1----:R-:W-:Y:S01]  /*5a80*/  @!P4 IMAD R11, R122, R153, R10 ;  /* 0x000000997a0bc224 */ /* 0x002fe200078e020a */
[----:B------:R-:W-:Y:S04]  /*5a90*/  BSSY B1, `(.L_x_232) ;  /* 0x0000006000017945 */ /* 0x000fe80003800000 */
[----:B------:R1:W-:Y:S01]  /*5aa0*/  @!P4 STG.E.U8 desc[UR36][R6.64+0xc0], R11 ;  /* 0x0000c00b0600c986 */ /* 0x0003e2000c101124 */
[----:B------:R-:W-:Y:S05]  /*5ab0*/  @P3 BRA `(.L_x_233) ;  /* 0x00000000000c3947 */ /* 0x000fea0003800000 */
[----:B------:R-:W1:Y:S02]  /*5ac0*/  LDG.E.U8 R162, desc[UR36][R8.64+0xc1] ;  /* 0x0000c12408a27981 */ /* 0x000e64000c1e1100 */
[----:B-1----:R-:W-:-:S05]  /*5ad0*/  PRMT R11, R162, 0x8880, RZ ;  /* 0x00008880a20b7816 */ /* 0x002fca00000000ff */
[----:B------:R-:W-:-:S07]  /*5ae0*/  IMAD R10, R11, R152, RZ ;  /* 0x000000980b0a7224 */ /* 0x000fce00078e02ff */
.L_x_233:
[----:B------:R-:W-:Y:S05]  /*5af0*/  BSYNC B1 ;  /* 0x0000000000017941 */ /* 0x000fea0003800000 */
.L_x_232:
[----:B------:R-:W-:Y:S01]  /*5b00*/  @!P3 IMAD R123, R123, R153, R10 ;  /* 0x000000997b7bb224 */ /* 0x000fe200078e020a */
[----:B------:R-:W-:Y:S04]  /*5b10*/  BSSY B1, `(.L_x_234) ;  /* 0x0000006000017945 */ /* 0x000fe80003800000 */
[----:B------:R0:W-:Y:S01]  /*5b20*/  @!P3 STG.E.U8 desc[UR36][R6.64+0xc1], R123 ;  /* 0x0000c17b0600b986 */ /* 0x0001e2000c101124 */
[----:B------:R-:W-:Y:S05]  /*5b30*/  @P5 BRA `(.L_x_235) ;  /* 0x00000000000c5947 */ /* 0x000fea0003800000 */
[----:B------:R-:W1:Y:S02]  /*5b40*/  LDG.E.U8 R162, desc[UR36][R2.64+0xc8] ;  /* 0x0000c82402a27981 */ /* 0x000e64000c1e1100 */
[----:B-1----:R-:W-:-:S05]  /*5b50*/  PRMT R11, R162, 0x8880, RZ ;  /* 0x00008880a20b7816 */ /* 0x002fca00000000ff */
[----:B------:R-:W-:-:S07]  /*5b60*/  IMAD R10, R11, R152, RZ ;  /* 0x000000980b0a7224 */ /* 0x000fce00078e02ff */
.L_x_235:
[----:B------:R-:W-:Y:S05]  /*5b70*/  BSYNC B1 ;  /* 0x0000000000017941 */ /* 0x000fea0003800000 */
.L_x_234:
[----:B-1----:R-:W-:Y:S01]  /*5b80*/  @!P5 IMAD R11, R124, R153, R10 ;  /* 0x000000997c0bd224 */ /* 0x002fe200078e020a */
[----:B------:R-:W-:Y:S04]  /*5b90*/  BSSY B1, `(.L_x_236) ;  /* 0x0000006000017945 */ /* 0x000fe80003800000 */
[----:B------:R1:W-:Y:S01]  /*5ba0*/  @!P5 STG.E.U8 desc[UR36][R4.64+0xc8], R11 ;  /* 0x0000c80b0400d986 */ /* 0x0003e2000c101124 */
[----:B------:R-:W-:Y:S05]  /*5bb0*/  @P2 BRA `(.L_x_237) ;  /* 0x00000000000c2947 */ /* 0x000fea0003800000 */
[----:B------:R-:W1:Y:S02]  /*5bc0*/  LDG.E.U8 R162, desc[UR36][R2.64+0xc9] ;  /* 0x0000c92402a27981 */ /* 0x000e64000c1e1100 */
[----:B-1----:R-:W-:-:S05]  /*5bd0*/  PRMT R11, R162, 0x8880, RZ ;  /* 0x00008880a20b7816 */ /* 0x002fca00000000ff */
[----:B------:R-:W-:-:S07]  /*5be0*/  IMAD R10, R11, R152, RZ ;  /* 0x000000980b0a7224 */ /* 0x000fce00078e02ff */
.L_x_237:
[----:B------:R-:W-:Y:S05]  /*5bf0*/  BSYNC B1 ;  /* 0x0000000000017941 */ /* 0x000fea0003800000 */
.L_x_236:
        /* <DEDUP_REMOVED lines=11> */
.L_x_239:
[----:B------:R-:W-:Y:S05]  /*5cb0*/  BSYNC B1 ;  /* 0x0000000000017941 */ /* 0x000fea0003800000 */
.L_x_238:
[----:B-1----:R-:W-:Y:S01]  /*5cc0*/  @!P4 IMAD R11, R126, R153, R10 ;  /* 0x000000997e0bc224 */ /* 0x002fe200078e020a */
[----:B------:R-:W-:Y:S04]  /*5cd0*/  BSSY B1, `(.L_x_240) ;  /* 0x0000006000017945 */ /* 0x000fe80003800000 */
[----:B------:R1:W-:Y:S01]  /*5ce0*/  @!P4 STG.E.U8 desc[UR36][R6.64+0xc8], R11 ;  /* 0x0000c80b0600c986 */ /* 0x0003e2000c101124 */
[----:B------:R-:W-:Y:S05]  /*5cf0*/  @P3 BRA `(.L_x_241) ;  /* 0x00000000000c3947 */ /* 0x000fea0003800000 */
[----:B------:R-:W1:Y:S02]  /*5d00*/  LDG.E.U8 R162, desc[UR36][R8.64+0xc9] ;  /* 0x0000c92408a27981 */ /* 0x000e64000c1e1100 */
[----:B-1----:R-:W-:-:S05]  /*5d10*/  PRMT R11, R162, 0x8880, RZ ;  /* 0x00008880a20b7816 */ /* 0x002fca00000000ff */
[----:B------:R-:W-:-:S07]  /*5d20*/  IMAD R10, R11, R152, RZ ;  /* 0x000000980b0a7224 */ /* 0x000fce00078e02ff */
.L_x_241:
[----:B------:R-:W-:Y:S05]  /*5d30*/  BSYNC B1 ;  /* 0x0000000000017941 */ /* 0x000fea0003800000 */
.L_x_240:
[----:B------:R-:W-:Y:S01]  /*5d40*/  @!P3 IMAD R127, R127, R153, R10 ;  /* 0x000000997f7fb224 */ /* 0x000fe200078e020a */
[----:B------:R-:W-:Y:S04]  /*5d50*/  BSSY B1, `(.L_x_242) ;  /* 0x0000006000017945 */ /* 0x000fe80003800000 */
[----:B------:R0:W-:Y:S01]  /*5d60*/  @!P3 STG.E.U8 desc[UR36][R6.64+0xc9], R127 ;  /* 0x0000c97f0600b986 */ /* 0x0001e2000c101124 */
[----:B------:R-:W-:Y:S05]  /*5d70*/  @P5 BRA `(.L_x_243) ;  /* 0x00000000000c5947 */ /* 0x000fea0003800000 */
[----:B------:R-:W1:Y:S02]  /*5d80*/  LDG.E.U8 R162, desc[UR36][R2.64+0xd0] ;  /* 0x0000d02402a27981 */ /* 0x000e64000c1e1100 */
[----:B-1----:R-:W-:-:S05]  /*5d90*/  PRMT R11, R162, 0x8880, RZ ;  /* 0x00008880a20b7816 */ /* 0x002fca00000000ff */
[----:B------:R-:W-:-:S07]  /*5da0*/  IMAD R10, R11, R152, RZ ;  /* 0x000000980b0a7224 */ /* 0x000fce00078e02ff */
.L_x_243:
[----:B------:R-:W-:Y:S05]  /*5db0*/  BSYNC B1 ;  /* 0x0000000000017941 */ /* 0x000fea0003800000 */
.L_x_242:
[----:B-1----:R-:W-:Y:S01]  /*5dc0*/  @!P5 IMAD R11, R128, R153, R10 ;  /* 0x00000099800bd224 */ /* 0x002fe200078e020a */
[----:B------:R-:W-:Y:S04]  /*5dd0*/  BSSY B1, `(.L_x_244) ;  /* 0x0000006000017945 */ /* 0x000fe80003800000 */
[----:B------:R1:W-:Y:S01]  /*5de0*/  @!P5 STG.E.U8 desc[UR36][R4.64+0xd0], R11 ;  /* 0x0000d00b0400d986 */ /* 0x0003e2000c101124 */
[----:B------:R-:W-:Y:S05]  /*5df0*/  @P2 BRA `(.L_x_245) ;  /* 0x00000000000c2947 */ /* 0x000fea0003800000 */
[----:B------:R-:W1:Y:S02]  /*5e00*/  LDG.E.U8 R162, desc[UR36][R2.64+0xd1] ;  /* 0x0000d12402a27981 */ /* 0x000e64000c1e1100 */
[----:B-1----:R-:W-:-:S05]  /*5e10*/  PRMT R11, R162, 0x8880, RZ ;  /* 0x00008880a20b7816 */ /* 0x002fca00000000ff */
[----:B------:R-:W-:-:S07]  /*5e20*/  IMAD R10, R11, R152, RZ ;  /* 0x000000980b0a7224 */ /* 0x000fce00078e02ff */
.L_x_245:
[----:B------:R-:W-:Y:S05]  /*5e30*/  BSYNC B1 ;  /* 0x0000000000017941 */ /* 0x000fea0003800000 */
.L_x_244:
        /* <DEDUP_REMOVED lines=11> */
.L_x_247:
[----:B------:R-:W-:Y:S05]  /*5ef0*/  BSYNC B1 ;  /* 0x0000000000017941 */ /* 0x000fea0003800000 */
.L_x_246:
[----:B-1----:R-:W-:Y:S01]  /*5f00*/  @!P4 IMAD R11, R130, R153, R10 ;  /* 0x00000099820bc224 */ /* 0x002fe200078e020a */
[----:B------:R-:W-:Y:S04]  /*5f10*/  BSSY B1, `(.L_x_248) ;  /* 0x0000006000017945 */ /* 0x000fe80003800000 */
[----:B------:R1:W-:Y:S01]  /*5f20*/  @!P4 STG.E.U8 desc[UR36][R6.64+0xd0], R11 ;  /* 0x0000d00b0600c986 */ /* 0x0003e2000c101124 */
[----:B------:R-:W-:Y:S05]  /*5f30*/  @P3 BRA `(.L_x_249) ;  /* 0x00000000000c3947 */ /* 0x000fea0003800000 */
[----:B------:R-:W1:Y:S02]  /*5f40*/  LDG.E.U8 R162, desc[UR36][R8.64+0xd1] ;  /* 0x0000d12408a27981 */ /* 0x000e64000c1e1100 */
[----:B-1----:R-:W-:-:S05]  /*5f50*/  PRMT R11, R162, 0x8880, RZ ;  /* 0x00008880a20b7816 */ /* 0x002fca00000000ff */
[----:B------:R-:W-:-:S07]  /*5f60*/  IMAD R10, R11, R152, RZ ;  /* 0x000000980b0a7224 */ /* 0x000fce00078e02ff */
.L_x_249:
[----:B------:R-:W-:Y:S05]  /*5f70*/  BSYNC B1 ;  /* 0x0000000000017941 */ /* 0x000fea0003800000 */
.L_x_248:
[----:B------:R-:W-:Y:S01]  /*5f80*/  @!P3 IMAD R131, R131, R153, R10 ;  /* 0x000000998383b224 */ /* 0x000fe200078e020a */
[----:B------:R-:W-:Y:S04]  /*5f90*/  BSSY B1, `(.L_x_250) ;  /* 0x0000006000017945 */ /* 0x000fe80003800000 */
[----:B------:R0:W-:Y:S01]  /*5fa0*/  @!P3 STG.E.U8 desc[UR36][R6.64+0xd1], R131 ;  /* 0x0000d1830600b986 */ /* 0x0001e2000c101124 */
[----:B------:R-:W-:Y:S05]  /*5fb0*/  @P5 BRA `(.L_x_251) ;  /* 0x00000000000c5947 */ /* 0x000fea0003800000 */
[----:B------:R-:W1:Y:S02]  /*5fc0*/  LDG.E.U8 R162, desc[UR36][R2.64+0xd8] ;  /* 0x0000d82402a27981 */ /* 0x000e64000c1e1100 */
[----:B-1----:R-:W-:-:S05]  /*5fd0*/  PRMT R11, R162, 0x8880, RZ ;  /* 0x00008880a20b7816 */ /* 0x002fca00000000ff */
[----:B------:R-:W-:-:S07]  /*5fe0*/  IMAD R10, R11, R152, RZ ;  /* 0x000000980b0a7224 */ /* 0x000fce00078e02ff */
.L_x_251:
[----:B------:R-:W-:Y:S05]  /*5ff0*/  BSYNC B1 ;  /* 0x0000000000017941 */ /* 0x000fea0003800000 */
.L_x_250:
[----:B-1----:R-:W-:Y:S01]  /*6000*/  @!P5 IMAD R11, R132, R153, R10 ;  /* 0x00000099840bd224 */ /* 0x002fe200078e020a */
[----:B------:R-:W-:Y:S04]  /*6010*/  BSSY B1, `(.L_x_252) ;  /* 0x0000006000017945 */ /* 0x000fe80003800000 */
[----:B------:R1:W-:Y:S01]  /*6020*/  @!P5 STG.E.U8 desc[UR36][R4.64+0xd8], R11 ;  /* 0x0000d80b0400d986 */ /* 0x0003e2000c101124 */
[----:B------:R-:W-:Y:S05]  /*6030*/  @P2 BRA `(.L_x_253) ;  /* 0x00000000000c2947 */ /* 0x000fea0003800000 */
[----:B------:R-:W1:Y:S02]  /*6040*/  LDG.E.U8 R162, desc[UR36][R2.64+0xd9] ;  /* 0x0000d92402a27981 */ /* 0x000e64000c1e1100 */
[----:B-1----:R-:W-:-:S05]  /*6050*/  PRMT R11, R162, 0x8880, RZ ;  /* 0x00008880a20b7816 */ /* 0x002fca00000000ff */
[----:B------:R-:W-:-:S07]  /*6060*/  IMAD R10, R11, R152, RZ ;  /* 0x000000980b0a7224 */ /* 0x000fce00078e02ff */
.L_x_253:
[----:B------:R-:W-:Y:S05]  /*6070*/  BSYNC B1 ;  /* 0x0000000000017941 */ /* 0x000fea0003800000 */
.L_x_252:
        /* <DEDUP_REMOVED lines=11> */
.L_x_255:
[----:B------:R-:W-:Y:S05]  /*6130*/  BSYNC B1 ;  /* 0x0000000000017941 */ /* 0x000fea0003800000 */
.L_x_254:
[----:B-1----:R-:W-:Y:S01]  /*6140*/  @!P4 IMAD R11, R134, R153, R10 ;  /* 0x00000099860bc224 */ /* 0x002fe200078e020a */
[----:B------:R-:W-:Y:S04]  /*6150*/  BSSY B1, `(.L_x_256) ;  /* 0x0000006000017945 */ /* 0x000fe80003800000 */
[----:B------:R1:W-:Y:S01]  /*6160*/  @!P4 STG.E.U8 desc[UR36][R6.64+0xd8], R11 ;  /* 0x0000d80b0600c986 */ /* 0x0003e2000c101124 */
[----:B------:R-:W-:Y:S05]  /*6170*/  @P3 BRA `(.L_x_257) ;  /* 0x00000000000c3947 */ /* 0x000fea0003800000 */
[----:B------:R-:W1:Y:S02]  /*6180*/  LDG.E.U8 R162, desc[UR36][R8.64+0xd9] ;  /* 0x0000d92408a27981 */ /* 0x000e64000c1e1100 */
[----:B-1----:R-:W-:-:S05]  /*6190*/  PRMT R11, R162, 0x8880, RZ ;  /* 0x00008880a20b7816 */ /* 0x002fca00000000ff */
[----:B------:R-:W-:-:S07]  /*61a0*/  IMAD R10, R11, R152, RZ ;  /* 0x000000980b0a7224 */ /* 0x000fce00078e02ff */
.L_x_257:
[----:B------:R-:W-:Y:S05]  /*61b0*/  BSYNC B1 ;  /* 0x0000000000017941 */ /* 0x000fea0003800000 */
.L_x_256:
[----:B------:R-:W-:Y:S01]  /*61c0*/  @!P3 IMAD R135, R135, R153, R10 ;  /* 0x000000998787b224 */ /* 0x000fe200078e020a */
[----:B------:R-:W-:Y:S04]  /*61d0*/  BSSY B1, `(.L_x_258) ;  /* 0x0000006000017945 */ /* 0x000fe80003800000 */
[----:B------:R0:W-:Y:S01]  /*61e0*/  @!P3 STG.E.U8 desc[UR36][R6.64+0xd9], R135 ;  /* 0x0000d9870600b986 */ /* 0x0001e2000c101124 */
[----:B------:R-:W-:Y:S05]  /*61f0*/  @P5 BRA `(.L_x_259) ;  /* 0x00000000000c5947 */ /* 0x000fea0003800000 */
[----:B------:R-:W1:Y:S02]  /*6200*/  LDG.E.U8 R162, desc[UR36][R2.64+0xe0] ;  /* 0x0000e02402a27981 */ /* 0x000e64000c1e1100 */
[----:B-1----:R-:W-:-:S05]  /*6210*/  PRMT R11, R162, 0x8880, RZ ;  /* 0x00008880a20b7816 */ /* 0x002fca00000000ff */
[----:B------:R-:W-:-:S07]  /*6220*/  IMAD R10, R11, R152, RZ ;  /* 0x000000980b0a7224 */ /* 0x000fce00078e02ff */
.L_x_259:
[----:B------:R-:W-:Y:S05]  /*6230*/  BSYNC B1 ;  /* 0x0000000000017941 */ /* 0x000fea0003800000 */
.L_x_258:
[----:B-1----:R-:W-:Y:S01]  /*6240*/  @!P5 IMAD R11, R136, R153, R10 ;  /* 0x00000099880bd224 */ /* 0x002fe200078e020a */
[----:B------:R-:W-:Y:S04]  /*6250*/  BSSY B1, `(.L_x_260) ;  /* 0x0000006000017945 */ /* 0x000fe80003800000 */
[----:B------:R1:W-:Y:S01]  /*6260*/  @!P5 STG.E.U8 desc[UR36][R4.64+0xe0], R11 ;  /* 0x0000e00b0400d986 */ /* 0x0003e2000c101124 */
[----:B------:R-:W-:Y:S05]  /*6270*/  @P2 BRA `(.L_x_261) ;  /* 0x00000000000c2947 */ /* 0x000fea0003800000 */
[----:B------:R-:W1:Y:S02]  /*6280*/  LDG.E.U8 R162, desc[UR36][R2.64+0xe1] ;  /* 0x0000e12402a27981 */ /* 0x000e64000c1e1100 */
[----:B-1----:R-:W-:-:S05]  /*6290*/  PRMT R11, R162, 0x8880, RZ ;  /* 0x00008880a20b7816 */ /* 0x002fca00000000ff */
[----:B------:R-:W-:-:S07]  /*62a0*/  IMAD R10, R11, R152, RZ ;  /* 0x000000980b0a7224 */ /* 0x000fce00078e02ff */
.L_x_261:
[----:B------:R-:W-:Y:S05]  /*62b0*/  BSYNC B1 ;  /* 0x0000000000017941 */ /* 0x000fea0003800000 */
.L_x_260:
        /* <DEDUP_REMOVED lines=11> */
.L_x_263:
[----:B------:R-:W-:Y:S05]  /*6370*/  BSYNC B1 ;  /* 0x0000000000017941 */ /* 0x000fea0003800000 */
.L_x_262:
[----:B-1----:R-:W-:Y:S01]  /*6380*/  @!P4 IMAD R11, R138, R153, R10 ;  /* 0x000000998a0bc224 */ /* 0x002fe200078e020a */
[----:B------:R-:W-:Y:S04]  /*6390*/  BSSY B1, `(.L_x_264) ;  /* 0x0000006000017945 */ /* 0x000fe80003800000 */
[----:B------:R1:W-:Y:S01]  /*63a0*/  @!P4 STG.E.U8 desc[UR36][R6.64+0xe0], R11 ;  /* 0x0000e00b0600c986 */ /* 0x0003e2000c101124 */
[----:B------:R-:W-:Y:S05]  /*63b0*/  @P3 BRA `(.L_x_265) ;  /* 0x00000000000c3947 */ /* 0x000fea0003800000 */
[----:B------:R-:W1:Y:S02]  /*63c0*/  LDG.E.U8 R162, desc[UR36][R8.64+0xe1] ;  /* 0x0000e12408a27981 */ /* 0x000e64000c1e1100 */
[----:B-1----:R-:W-:-:S05]  /*63d0*/  PRMT R11, R162, 0x8880, RZ ;  /* 0x00008880a20b7816 */ /* 0x002fca00000000ff */
[----:B------:R-:W-:-:S07]  /*63e0*/  IMAD R10, R11, R152, RZ ;  /* 0x000000980b0a7224 */ /* 0x000fce00078e02ff */
.L_x_265:
[----:B------:R-:W-:Y:S05]  /*63f0*/  BSYNC B1 ;  /* 0x0000000000017941 */ /* 0x000fea0003800000 */
.L_x_264:
[----:B------:R-:W-:Y:S01]  /*6400*/  @!P3 IMAD R139, R139, R153, R10 ;  /* 0x000000998b8bb224 */ /* 0x000fe200078e020a */
[----:B------:R-:W-:Y:S04]  /*6410*/  BSSY B1, `(.L_x_266) ;  /* 0x0000006000017945 */ /* 0x000fe80003800000 */
[----:B------:R0:W-:Y:S01]  /*6420*/  @!P3 STG.E.U8 desc[UR36][R6.64+0xe1], R139 ;  /* 0x0000e18b0600b986 */ /* 0x0001e2000c101124 */
[----:B------:R-:W-:Y:S05]  /*6430*/  @P5 BRA `(.L_x_267) ;  /* 0x00000000000c5947 */ /* 0x000fea0003800000 */
[----:B------:R-:W1:Y:S02]  /*6440*/  LDG.E.U8 R162, desc[UR36][R2.64+0xe8] ;  /* 0x0000e82402a27981 */ /* 0x000e64000c1e1100 */
[----:B-1----:R-:W-:-:S05]  /*6450*/  PRMT R11, R162, 0x8880, RZ ;  /* 0x00008880a20b7816 */ /* 0x002fca00000000ff */
[----:B------:R-:W-:-:S07]  /*6460*/  IMAD R10, R11, R152, RZ ;  /* 0x000000980b0a7224 */ /* 0x000fce00078e02ff */
.L_x_267:
[----:B------:R-:W-:Y:S05]  /*6470*/  BSYNC B1 ;  /* 0x0000000000017941 */ /* 0x000fea0003800000 */
.L_x_266:
[----:B-1----:R-:W-:Y:S01]  /*6480*/  @!P5 IMAD R11, R140, R153, R10 ;  /* 0x000000998c0bd224 */ /* 0x002fe200078e020a */
[----:B------:R-:W-:Y:S04]  /*6490*/  BSSY B1, `(.L_x_268) ;  /* 0x0000006000017945 */ /* 0x000fe80003800000 */
[----:B------:R1:W-:Y:S01]  /*64a0*/  @!P5 STG.E.U8 desc[UR36][R4.64+0xe8], R11 ;  /* 0x0000e80b0400d986 */ /* 0x0003e2000c101124 */
[----:B------:R-:W-:Y:S05]  /*64b0*/  @P2 BRA `(.L_x_269) ;  /* 0x00000000000c2947 */ /* 0x000fea0003800000 */
[----:B------:R-:W1:Y:S02]  /*64c0*/  LDG.E.U8 R162, desc[UR36][R2.64+0xe9] ;  /* 0x0000e92402a27981 */ /* 0x000e64000c1e1100 */
[----:B-1----:R-:W-:-:S05]  /*64d0*/  PRMT R11, R162, 0x8880, RZ ;  /* 0x00008880a20b7816 */ /* 0x002fca00000000ff */
[----:B------:R-:W-:-:S07]  /*64e0*/  IMAD R10, R11, R152, RZ ;  /* 0x000000980b0a7224 */ /* 0x000fce00078e02ff */
.L_x_269:
[----:B------:R-:W-:Y:S05]  /*64f0*/  BSYNC B1 ;  /* 0x0000000000017941 */ /* 0x000fea0003800000 */
.L_x_268:
        /* <DEDUP_REMOVED lines=11> */
.L_x_271:
[----:B------:R-:W-:Y:S05]  /*65b0*/  BSYNC B1 ;  /* 0x0000000000017941 */ /* 0x000fea0003800000 */
.L_x_270:
[----:B-1----:R-:W-:Y:S01]  /*65c0*/  @!P4 IMAD R11, R142, R153, R10 ;  /* 0x000000998e0bc224 */ /* 0x002fe200078e020a */
[----:B------:R-:W-:Y:S04]  /*65d0*/  BSSY B1, `(.L_x_272) ;  /* 0x0000006000017945 */ /* 0x000fe80003800000 */
[----:B------:R1:W-:Y:S01]  /*65e0*/  @!P4 STG.E.U8 desc[UR36][R6.64+0xe8], R11 ;  /* 0x0000e80b0600c986 */ /* 0x0003e2000c101124 */
[----:B------:R-:W-:Y:S05]  /*65f0*/  @P3 BRA `(.L_x_273) ;  /* 0x00000000000c3947 */ /* 0x000fea0003800000 */
[----:B------:R-:W1:Y:S02]  /*6600*/  LDG.E.U8 R162, desc[UR36][R8.64+0xe9] ;  /* 0x0000e92408a27981 */ /* 0x000e64000c1e1100 */
[----:B-1----:R-:W-:-:S05]  /*6610*/  PRMT R11, R162, 0x8880, RZ ;  /* 0x00008880a20b7816 */ /* 0x002fca00000000ff */
[----:B------:R-:W-:-:S07]  /*6620*/  IMAD R10, R11, R152, RZ ;  /* 0x000000980b0a7224 */ /* 0x000fce00078e02ff */
.L_x_273:
[----:B------:R-:W-:Y:S05]  /*6630*/  BSYNC B1 ;  /* 0x0000000000017941 */ /* 0x000fea0003800000 */
.L_x_272:
[----:B------:R-:W-:Y:S01]  /*6640*/  @!P3 IMAD R143, R143, R153, R10 ;  /* 0x000000998f8fb224 */ /* 0x000fe200078e020a */
[----:B------:R-:W-:Y:S04]  /*6650*/  BSSY B1, `(.L_x_274) ;  /* 0x0000006000017945 */ /* 0x000fe80003800000 */
[----:B------:R0:W-:Y:S01]  /*6660*/  @!P3 STG.E.U8 desc[UR36][R6.64+0xe9], R143 ;  /* 0x0000e98f0600b986 */ /* 0x0001e2000c101124 */
[----:B------:R-:W-:Y:S05]  /*6670*/  @P5 BRA `(.L_x_275) ;  /* 0x00000000000c5947 */ /* 0x000fea0003800000 */
[----:B------:R-:W1:Y:S02]  /*6680*/  LDG.E.U8 R162, desc[UR36][R2.64+0xf0] ;  /* 0x0000f02402a27981 */ /* 0x000e64000c1e1100 */
[----:B-1----:R-:W-:-:S05]  /*6690*/  PRMT R11, R162, 0x8880, RZ ;  /* 0x00008880a20b7816 */ /* 0x002fca00000000ff */
[----:B------:R-:W-:-:S07]  /*66a0*/  IMAD R10, R11, R152, RZ ;  /* 0x000000980b0a7224 */ /* 0x000fce00078e02ff */
.L_x_275:
[----:B------:R-:W-:Y:S05]  /*66b0*/  BSYNC B1 ;  /* 0x0000000000017941 */ /* 0x000fea0003800000 */
.L_x_274:
[----:B-1----:R-:W-:Y:S01]  /*66c0*/  @!P5 IMAD R11, R144, R153, R10 ;  /* 0x00000099900bd224 */ /* 0x002fe200078e020a */
[----:B------:R-:W-:Y:S04]  /*66d0*/  BSSY B1, `(.L_x_276) ;  /* 0x0000006000017945 */ /* 0x000fe80003800000 */
[----:B------:R1:W-:Y:S01]  /*66e0*/  @!P5 STG.E.U8 desc[UR36][R4.64+0xf0], R11 ;  /* 0x0000f00b0400d986 */ /* 0x0003e2000c101124 */
[----:B------:R-:W-:Y:S05]  /*66f0*/  @P2 BRA `(.L_x_277) ;  /* 0x00000000000c2947 */ /* 0x000fea0003800000 */
[----:B------:R-:W1:Y:S02]  /*6700*/  LDG.E.U8 R162, desc[UR36][R2.64+0xf1] ;  /* 0x0000f12402a27981 */ /* 0x000e64000c1e1100 */
[----:B-1----:R-:W-:-:S05]  /*6710*/  PRMT R11, R162, 0x8880, RZ ;  /* 0x00008880a20b7816 */ /* 0x002fca00000000ff */
[----:B------:R-:W-:-:S07]  /*6720*/  IMAD R10, R11, R152, RZ ;  /* 0x000000980b0a7224 */ /* 0x000fce00078e02ff */
.L_x_277:
[----:B------:R-:W-:Y:S05]  /*6730*/  BSYNC B1 ;  /* 0x0000000000017941 */ /* 0x000fea0003800000 */
.L_x_276:
[C---:B------:R-:W-:Y:S01]  /*6740*/  ISETP.LT.OR P4, PT, R0.reuse, 0xf1, !P0 ;  /* 0x000000f10000780c */ /* 0x040fe20004781670 */
[----:B------:R-:W-:Y:S01]  /*6750*/  @!P2 IMAD R145, R145, R153, R10 ;  /* 0x000000999191a224 */ /* 0x000fe200078e020a */
[----:B------:R-:W-:Y:S01]  /*6760*/  BSSY B1, `(.L_x_278) ;  /* 0x000000a000017945 */ /* 0x000fe20003800000 */
[C---:B------:R-:W-:Y:S02]  /*6770*/  ISETP.LT.OR P3, PT, R0.reuse, 0xf2, !P0 ;  /* 0x000000f20000780c */ /* 0x040fe40004761670 */
        /* <DEDUP_REMOVED lines=8> */
.L_x_279:
[----:B------:R-:W-:Y:S05]  /*6800*/  BSYNC B1 ;  /* 0x0000000000017941 */ /* 0x000fea0003800000 */
.L_x_278:
[----:B-1----:R-:W-:Y:S01]  /*6810*/  @!P4 IMAD R11, R146, R153, R10 ;  /* 0x00000099920bc224 */ /* 0x002fe200078e020a */
[----:B------:R-:W-:Y:S04]  /*6820*/  BSSY B1, `(.L_x_280) ;  /* 0x0000006000017945 */ /* 0x000fe80003800000 */
[----:B------:R1:W-:Y:S01]  /*6830*/  @!P4 STG.E.U8 desc[UR36][R6.64+0xf0], R11 ;  /* 0x0000f00b0600c986 */ /* 0x0003e2000c101124 */
[----:B------:R-:W-:Y:S05]  /*6840*/  @P3 BRA `(.L_x_281) ;  /* 0x00000000000c3947 */ /* 0x000fea0003800000 */
[----:B------:R-:W1:Y:S02]  /*6850*/  LDG.E.U8 R162, desc[UR36][R8.64+0xf1] ;  /* 0x0000f12408a27981 */ /* 0x000e64000c1e1100 */
[----:B-1----:R-:W-:-:S05]  /*6860*/  PRMT R11, R162, 0x8880, RZ ;  /* 0x00008880a20b7816 */ /* 0x002fca00000000ff */
[----:B------:R-:W-:-:S07]  /*6870*/  IMAD R10, R11, R152, RZ ;  /* 0x000000980b0a7224 */ /* 0x000fce00078e02ff */
.L_x_281:
[----:B------:R-:W-:Y:S05]  /*6880*/  BSYNC B1 ;  /* 0x0000000000017941 */ /* 0x000fea0003800000 */
.L_x_280:
[----:B------:R-:W-:Y:S01]  /*6890*/  @!P3 IMAD R147, R147, R153, R10 ;  /* 0x000000999393b224 */ /* 0x000fe200078e020a */
[----:B------:R-:W-:Y:S04]  /*68a0*/  BSSY B1, `(.L_x_282) ;  /* 0x0000006000017945 */ /* 0x000fe80003800000 */
[----:B------:R0:W-:Y:S01]  /*68b0*/  @!P3 STG.E.U8 desc[UR36][R6.64+0xf1], R147 ;  /* 0x0000f1930600b986 */ /* 0x0001e2000c101124 */
[----:B------:R-:W-:Y:S05]  /*68c0*/  @P2 BRA `(.L_x_283) ;  /* 0x00000000000c2947 */ /* 0x000fea0003800000 */
[----:B------:R-:W1:Y:S02]  /*68d0*/  LDG.E.U8 R162, desc[UR36][R2.64+0xf8] ;  /* 0x0000f82402a27981 */ /* 0x000e64000c1e1100 */
[----:B-1----:R-:W-:-:S05]  /*68e0*/  PRMT R11, R162, 0x8880, RZ ;  /* 0x00008880a20b7816 */ /* 0x002fca00000000ff */
[----:B------:R-:W-:-:S07]  /*68f0*/  IMAD R10, R11, R152, RZ ;  /* 0x000000980b0a7224 */ /* 0x000fce00078e02ff */
.L_x_283:
[----:B------:R-:W-:Y:S05]  /*6900*/  BSYNC B1 ;  /* 0x0000000000017941 */ /* 0x000fea0003800000 */
.L_x_282:
[----:B-1----:R-:W-:Y:S01]  /*6910*/  @!P2 IMAD R11, R148, R153, R10 ;  /* 0x00000099940ba224 */ /* 0x002fe200078e020a */
[----:B------:R-:W-:Y:S04]  /*6920*/  BSSY B1, `(.L_x_284) ;  /* 0x0000006000017945 */ /* 0x000fe80003800000 */
[----:B------:R1:W-:Y:S01]  /*6930*/  @!P2 STG.E.U8 desc[UR36][R4.64+0xf8], R11 ;  /* 0x0000f80b0400a986 */ /* 0x0003e2000c101124 */
[----:B------:R-:W-:Y:S05]  /*6940*/  @P1 BRA `(.L_x_285) ;  /* 0x00000000000c1947 */ /* 0x000fea0003800000 */
[----:B------:R-:W1:Y:S02]  /*6950*/  LDG.E.U8 R162, desc[UR36][R2.64+0xf9] ;  /* 0x0000f92402a27981 */ /* 0x000e64000c1e1100 */
[----:B-1----:R-:W-:-:S05]  /*6960*/  PRMT R11, R162, 0x8880, RZ ;  /* 0x00008880a20b7816 */ /* 0x002fca00000000ff */
[----:B------:R-:W-:-:S07]  /*6970*/  IMAD R10, R11, R152, RZ ;  /* 0x000000980b0a7224 */ /* 0x000fce00078e02ff */
.L_x_285:
[----:B------:R-:W-:Y:S05]  /*6980*/  BSYNC B1 ;  /* 0x0000000000017941 */ /* 0x000fea0003800000 */
.L_x_284:
[----:B------:R-:W-:Y:S01]  /*6990*/  @!P1 IMAD R149, R149, R153, R10 ;  /* 0x0000009995959224 */ /* 0x000fe200078e020a */
[----:B------:R-:W-:Y:S04]  /*69a0*/  BSSY B1, `(.L_x_286) ;  /* 0x0000006000017945 */ /* 0x000fe80003800000 */
[----:B------:R0:W-:Y:S01]  /*69b0*/  @!P1 STG.E.U8 desc[UR36][R4.64+0xf9], R149 ;  /* 0x0000f99504009986 */ /* 0x0001e2000c101124 */
[----:B------:R-:W-:Y:S05]  /*69c0*/  @P5 BRA `(.L_x_287) ;  /* 0x00000000000c5947 */ /* 0x000fea0003800000 */
[----:B------:R-:W0:Y:S02]  /*69d0*/  LDG.E.U8 R162, desc[UR36][R8.64+0xf8] ;  /* 0x0000f82408a27981 */ /* 0x000e24000c1e1100 */
[----:B0-----:R-:W-:-:S05]  /*69e0*/  PRMT R3, R162, 0x8880, RZ ;  /* 0x00008880a2037816 */ /* 0x001fca00000000ff */
[----:B------:R-:W-:-:S07]  /*69f0*/  IMAD R10, R3, R152, RZ ;  /* 0x00000098030a7224 */ /* 0x000fce00078e02ff */
.L_x_287:
[----:B------:R-:W-:Y:S05]  /*6a00*/  BSYNC B1 ;  /* 0x0000000000017941 */ /* 0x000fea0003800000 */
.L_x_286:
[----:B0-----:R-:W-:Y:S01]  /*6a10*/  @!P5 IMAD R3, R150, R153, R10 ;  /* 0x000000999603d224 */ /* 0x001fe200078e020a */
[----:B------:R-:W-:Y:S01]  /*6a20*/  ISETP.LT.OR P0, PT, R0, 0xfa, !P0 ;  /* 0x000000fa0000780c */ /* 0x000fe20004701670 */
[----:B------:R-:W-:Y:S03]  /*6a30*/  BSSY B1, `(.L_x_288) ;  /* 0x0000006000017945 */ /* 0x000fe60003800000 */
[----:B------:R0:W-:Y:S09]  /*6a40*/  @!P5 STG.E.U8 desc[UR36][R6.64+0xf8], R3 ;  /* 0x0000f8030600d986 */ /* 0x0001f2000c101124 */
[----:B------:R-:W-:Y:S05]  /*6a50*/  @P0 BRA `(.L_x_289) ;  /* 0x00000000000c0947 */ /* 0x000fea0003800000 */
[----:B------:R-:W0:Y:S02]  /*6a60*/  LDG.E.U8 R162, desc[UR36][R8.64+0xf9] ;  /* 0x0000f92408a27981 */ /* 0x000e24000c1e1100 */
[----:B0-----:R-:W-:-:S05]  /*6a70*/  PRMT R3, R162, 0x8880, RZ ;  /* 0x00008880a2037816 */ /* 0x001fca00000000ff */
[----:B------:R-:W-:-:S07]  /*6a80*/  IMAD R10, R3, R152, RZ ;  /* 0x00000098030a7224 */ /* 0x000fce00078e02ff */
.L_x_289:
[----:B------:R-:W-:Y:S05]  /*6a90*/  BSYNC B1 ;  /* 0x0000000000017941 */ /* 0x000fea0003800000 */
.L_x_288:
[----:B------:R-:W-:Y:S01]  /*6aa0*/  IMAD R151, R151, R153, R10 ;  /* 0x0000009997977224 */ /* 0x000fe200078e020a */
[----:B------:R-:W-:Y:S06]  /*6ab0*/  @P0 BRA `(.L_x_290) ;  /* 0x0000001800100947 */ /* 0x000fec0003800000 */
[----:B------:R0:W-:Y:S01]  /*6ac0*/  STG.E.U8 desc[UR36][R6.64+0xf9], R151 ;  /* 0x0000f99706007986 */ /* 0x0001e2000c101124 */
[----:B------:R-:W-:Y:S05]  /*6ad0*/  BRA `(.L_x_290) ;  /* 0x0000001800087947 */ /* 0x000fea0003800000 */
.L_x_33:
[C---:B------:R-:W-:Y:S02]  /*6ae0*/  ISETP.GE.AND P1, PT, R19.reuse, 0x1, PT ;  /* 0x000000011300780c */ /* 0x040fe40003f26270 */
[----:B------:R-:W-:Y:S02]  /*6af0*/  ISETP.GE.AND P0, PT, R19, 0x9, PT ;  /* 0x000000091300780c */ /* 0x000fe40003f06270 */
[C---:B------:R-:W-:Y:S02]  /*6b00*/  ISETP.LT.OR P4, PT, R0.reuse, 0x1, !P1 ;  /* 0x000000010000780c */ /* 0x040fe40004f81670 */
[C---:B------:R-:W-:Y:S02]  /*6b10*/  ISETP.LT.OR P3, PT, R0.reuse, 0x2, !P1 ;  /* 0x000000020000780c */ /* 0x040fe40004f61670 */
[C---:B------:R-:W-:Y:S02]  /*6b20*/  ISETP.LT.OR P2, PT, R0.reuse, 0x1, !P0 ;  /* 0x000000010000780c */ /* 0x040fe40004741670 */
[----:B------:R-:W-:-:S07]  /*6b30*/  ISETP.LT.OR P5, PT, R0, 0x2, !P0 ;  /* 0x000000020000780c */ /* 0x000fce00047a1670 */
[-C--:B------:R-:W-:Y:S02]  /*6b40*/  @!P4 IMAD R3, R24, R153.reuse, RZ ;  /* 0x000000991803c224 */ /* 0x080fe400078e02ff */
[-C--:B------:R-:W-:Y:S02]  /*6b50*/  @!P3 IMAD R25, R25, R153.reuse, RZ ;  /* 0x000000991919b224 */ /* 0x080fe400078e02ff */
[-C--:B------:R-:W-:Y:S01]  /*6b60*/  @!P2 IMAD R9, R26, R153.reuse, RZ ;  /* 0x000000991a09a224 */ /* 0x080fe200078e02ff */
[----:B------:R0:W-:Y:S01]  /*6b70*/  @!P4 STG.E.U8 desc[UR36][R4.64], R3 ;  /* 0x000000030400c986 */ /* 0x0001e2000c101124 */
[C---:B------:R-:W-:Y:S01]  /*6b80*/  ISETP.LT.OR P4, PT, R0.reuse, 0x9, !P1 ;  /* 0x000000090000780c */ /* 0x040fe20004f81670 */
[----:B------:R-:W-:Y:S02]  /*6b90*/  @!P5 IMAD R27, R27, R153, RZ ;  /* 0x000000991b1bd224 */ /* 0x000fe400078e02ff */
[----:B------:R-:W-:Y:S01]  /*6ba0*/  @!P3 STG.E.U8 desc[UR36][R4.64+0x1], R25 ;  /* 0x000001190400b986 */ /* 0x000fe2000c101124 */
[----:B------:R-:W-:-:S03]  /*6bb0*/  ISETP.LT.OR P3, PT, R0, 0xa, !P1 ;  /* 0x0000000a0000780c */ /* 0x000fc60004f61670 */
[----:B------:R1:W-:Y:S01]  /*6bc0*/  @!P2 STG.E.U8 desc[UR36][R6.64], R9 ;  /* 0x000000090600a986 */ /* 0x0003e2000c101124 */
[----:B------:R-:W-:-:S03]  /*6bd0*/  ISETP.LT.OR P2, PT, R0, 0x9, !P0 ;  /* 0x000000090000780c */ /* 0x000fc60004741670 */
[----:B------:R-:W-:Y:S01]  /*6be0*/  @!P5 STG.E.U8 desc[UR36][R6.64+0x1], R27 ;  /* 0x0000011b0600d986 */ /* 0x000fe2000c101124 */
[----:B------:R-:W-:Y:S01]  /*6bf0*/  ISETP.LT.OR P5, PT, R0, 0xa, !P0 ;  /* 0x0000000a0000780c */ /* 0x000fe200047a1670 */
[----:B------:R-:W-:-:S04]  /*6c00*/  @!P4 IMAD R11, R28, R153, RZ ;  /* 0x000000991c0bc224 */ /* 0x000fc800078e02ff */
[-C--:B------:R-:W-:Y:S01]  /*6c10*/  @!P3 IMAD R29, R29, R153.reuse, RZ ;  /* 0x000000991d1db224 */ /* 0x080fe200078e02ff */
[----:B------:R-:W-:Y:S01]  /*6c20*/  @!P4 STG.E.U8 desc[UR36][R4.64+0x8], R11 ;  /* 0x0000080b0400c986 */ /* 0x000fe2000c101124 */
[----:B------:R-:W-:Y:S02]  /*6c30*/  ISETP.LT.OR P4, PT, R0, 0x11, !P1 ;  /* 0x000000110000780c */ /* 0x000fe40004f81670 */
[-C--:B0-----:R-:W-:Y:S01]  /*6c40*/  @!P2 IMAD R3, R30, R153.reuse, RZ ;  /* 0x000000991e03a224 */ /* 0x081fe200078e02ff */
[----:B------:R-:W-:Y:S01]  /*6c50*/  @!P3 STG.E.U8 desc[UR36][R4.64+0x9], R29 ;  /* 0x0000091d0400b986 */ /* 0x000fe2000c101124 */
[C---:B------:R-:W-:Y:S02]  /*6c60*/  ISETP.LT.OR P3, PT, R0.reuse, 0x12, !P1 ;  /* 0x000000120000780c */ /* 0x040fe40004f61670 */
[----:B------:R-:W-:Y:S01]  /*6c70*/  @!P5 IMAD R31, R31, R153, RZ ;  /* 0x000000991f1fd224 */ /* 0x000fe200078e02ff */
[----:B------:R0:W-:Y:S01]  /*6c80*/  @!P2 STG.E.U8 desc[UR36][R6.64+0x8], R3 ;  /* 0x000008030600a986 */ /* 0x0001e2000c101124 */
[----:B------:R-:W-:-:S03]  /*6c90*/  ISETP.LT.OR P2, PT, R0, 0x11, !P0 ;  /* 0x000000110000780c */ /* 0x000fc60004741670 */
[----:B------:R-:W-:Y:S01]  /*6ca0*/  @!P5 STG.E.U8 desc[UR36][R6.64+0x9], R31 ;  /* 0x0000091f0600d986 */ /* 0x000fe2000c101124 */
[----:B------:R-:W-:Y:S01]  /*6cb0*/  ISETP.LT.OR P5, PT, R0, 0x12, !P0 ;  /* 0x000000120000780c */ /* 0x000fe200047a1670 */
[----:B-1----:R-:W-:-:S04]  /*6cc0*/  @!P4 IMAD R9, R32, R153, RZ ;  /* 0x000000992009c224 */ /* 0x002fc800078e02ff */
        /* <DEDUP_REMOVED lines=301> */
[----:B------:R1:W-:Y:S01]  /*7fa0*/  @!P4 STG.E.U8 desc[UR36][R4.64+0xd8], R11 ;  /* 0x0000d80b0400c986 */ /* 0x0003e2000c101124 */
        /* <DEDUP_REMOVED lines=13> */
[-C--:B-1----:R-:W-:Y:S01]  /*8080*/  @!P2 IMAD R11, R138, R153.reuse, RZ ;  /* 0x000000998a0ba224 */ /* 0x082fe200078e02ff */
[----:B------:R-:W-:Y:S01]  /*8090*/  @!P3 STG.E.U8 desc[UR36][R4.64+0xe1], R137 ;  /* 0x0000e1890400b986 */ /* 0x000fe2000c101124 */
[C---:B------:R-:W-:Y:S02]  /*80a0*/  ISETP.LT.OR P3, PT, R0.reuse, 0xea, !P1 ;  /* 0x000000ea0000780c */ /* 0x040fe40004f61670 */
[----:B------:R-:W-:Y:S01]  /*80b0*/  @!P5 IMAD R139, R139, R153, RZ ;  /* 0x000000998b8bd224 */ /* 0x000fe200078e02ff */
[----:B------:R1:W-:Y:S01]  /*80c0*/  @!P2 STG.E.U8 desc[UR36][R6.64+0xe0], R11 ;  /* 0x0000e00b0600a986 */ /* 0x0003e2000c101124 */
[----:B------:R-:W-:-:S03]  /*80d0*/  ISETP.LT.OR P2, PT, R0, 0xe9, !P0 ;  /* 0x000000e90000780c */ /* 0x000fc60004741670 */
[----:B------:R-:W-:Y:S01]  /*80e0*/  @!P5 STG.E.U8 desc[UR36][R6.64+0xe1], R139 ;  /* 0x0000e18b0600d986 */ /* 0x000fe2000c101124 */
[----:B------:R-:W-:Y:S01]  /*80f0*/  ISETP.LT.OR P5, PT, R0, 0xea, !P0 ;  /* 0x000000ea0000780c */ /* 0x000fe200047a1670 */
[----:B0-----:R-:W-:-:S04]  /*8100*/  @!P4 IMAD R3, R140, R153, RZ ;  /* 0x000000998c03c224 */ /* 0x001fc800078e02ff */
[-C--:B------:R-:W-:Y:S01]  /*8110*/  @!P3 IMAD R141, R141, R153.reuse, RZ ;  /* 0x000000998d8db224 */ /* 0x080fe200078e02ff */
[----:B------:R0:W-:Y:S01]  /*8120*/  @!P4 STG.E.U8 desc[UR36][R4.64+0xe8], R3 ;  /* 0x0000e8030400c986 */ /* 0x0001e2000c101124 */
[----:B------:R-:W-:Y:S02]  /*8130*/  ISETP.LT.OR P4, PT, R0, 0xf2, !P1 ;  /* 0x000000f20000780c */ /* 0x000fe40004f81670 */
[-C--:B--2---:R-:W-:Y:S01]  /*8140*/  @!P2 IMAD R9, R142, R153.reuse, RZ ;  /* 0x000000998e09a224 */ /* 0x084fe200078e02ff */
[----:B------:R-:W-:Y:S01]  /*8150*/  @!P3 STG.E.U8 desc[UR36][R4.64+0xe9], R141 ;  /* 0x0000e98d0400b986 */ /* 0x000fe2000c101124 */
[C---:B------:R-:W-:Y:S02]  /*8160*/  ISETP.LT.OR P3, PT, R0.reuse, 0xf1, !P1 ;  /* 0x000000f10000780c */ /* 0x040fe40004f61670 */
[----:B------:R-:W-:Y:S01]  /*8170*/  @!P5 IMAD R143, R143, R153, RZ ;  /* 0x000000998f8fd224 */ /* 0x000fe200078e02ff */
[----:B------:R-:W-:Y:S01]  /*8180*/  @!P2 STG.E.U8 desc[UR36][R6.64+0xe8], R9 ;  /* 0x0000e8090600a986 */ /* 0x000fe2000c101124 */
[----:B------:R-:W-:-:S03]  /*8190*/  ISETP.LT.OR P2, PT, R0, 0xf1, !P0 ;  /* 0x000000f10000780c */ /* 0x000fc60004741670 */
[----:B------:R-:W-:Y:S01]  /*81a0*/  @!P5 STG.E.U8 desc[UR36][R6.64+0xe9], R143 ;  /* 0x0000e98f0600d986 */ /* 0x000fe2000c101124 */
[----:B------:R-:W-:Y:S01]  /*81b0*/  ISETP.LT.OR P5, PT, R0, 0xf9, !P0 ;  /* 0x000000f90000780c */ /* 0x000fe200047a1670 */
[----:B------:R-:W-:-:S04]  /*81c0*/  @!P4 IMAD R145, R145, R153, RZ ;  /* 0x000000999191c224 */ /* 0x000fc800078e02ff */
[-C--:B-1----:R-:W-:Y:S01]  /*81d0*/  @!P3 IMAD R11, R144, R153.reuse, RZ ;  /* 0x00000099900bb224 */ /* 0x082fe200078e02ff */
[----:B------:R-:W-:Y:S01]  /*81e0*/  @!P4 STG.E.U8 desc[UR36][R4.64+0xf1], R145 ;  /* 0x0000f1910400c986 */ /* 0x000fe2000c101124 */
[C---:B------:R-:W-:Y:S02]  /*81f0*/  ISETP.LT.OR P4, PT, R0.reuse, 0xf2, !P0 ;  /* 0x000000f20000780c */ /* 0x040fe40004781670 */
[C---:B------:R-:W-:Y:S01]  /*8200*/  ISETP.LT.OR P0, PT, R0.reuse, 0xfa, !P0 ;  /* 0x000000fa0000780c */ /* 0x040fe20004701670 */
[----:B------:R1:W-:Y:S01]  /*8210*/  @!P3 STG.E.U8 desc[UR36][R4.64+0xf0], R11 ;  /* 0x0000f00b0400b986 */ /* 0x0003e2000c101124 */
[----:B------:R-:W-:Y:S01]  /*8220*/  ISETP.LT.OR P3, PT, R0, 0xf9, !P1 ;  /* 0x000000f90000780c */ /* 0x000fe20004f61670 */
[----:B0-----:R-:W-:Y:S01]  /*8230*/  @!P2 IMAD R3, R146, R153, RZ ;  /* 0x000000999203a224 */ /* 0x001fe200078e02ff */
[----:B------:R-:W-:-:S04]  /*8240*/  ISETP.LT.OR P1, PT, R0, 0xfa, !P1 ;  /* 0x000000fa0000780c */ /* 0x000fc80004f21670 */
[----:B------:R0:W-:Y:S03]  /*8250*/  @!P2 STG.E.U8 desc[UR36][R6.64+0xf0], R3 ;  /* 0x0000f0030600a986 */ /* 0x0001e6000c101124 */
[-C--:B------:R-:W-:Y:S02]  /*8260*/  @!P4 IMAD R147, R147, R153.reuse, RZ ;  /* 0x000000999393c224 */ /* 0x080fe400078e02ff */
[-C--:B-1----:R-:W-:Y:S02]  /*8270*/  @!P5 IMAD R11, R150, R153.reuse, RZ ;  /* 0x00000099960bd224 */ /* 0x082fe400078e02ff */
[-C--:B------:R-:W-:Y:S01]  /*8280*/  @!P3 IMAD R9, R148, R153.reuse, RZ ;  /* 0x000000999409b224 */ /* 0x080fe200078e02ff */
[----:B------:R0:W-:Y:S01]  /*8290*/  @!P4 STG.E.U8 desc[UR36][R6.64+0xf1], R147 ;  /* 0x0000f1930600c986 */ /* 0x0001e2000c101124 */
[-C--:B------:R-:W-:Y:S02]  /*82a0*/  @!P1 IMAD R149, R149, R153.reuse, RZ ;  /* 0x0000009995959224 */ /* 0x080fe400078e02ff */
[----:B------:R-:W-:Y:S01]  /*82b0*/  @!P0 IMAD R151, R151, R153, RZ ;  /* 0x0000009997978224 */ /* 0x000fe200078e02ff */
[----:B------:R0:W-:Y:S04]  /*82c0*/  @!P3 STG.E.U8 desc[UR36][R4.64+0xf8], R9 ;  /* 0x0000f8090400b986 */ /* 0x0001e8000c101124 */
[----:B------:R0:W-:Y:S04]  /*82d0*/  @!P1 STG.E.U8 desc[UR36][R4.64+0xf9], R149 ;  /* 0x0000f99504009986 */ /* 0x0001e8000c101124 */
[----:B------:R0:W-:Y:S04]  /*82e0*/  @!P5 STG.E.U8 desc[UR36][R6.64+0xf8], R11 ;  /* 0x0000f80b0600d986 */ /* 0x0001e8000c101124 */
[----:B------:R0:W-:Y:S02]  /*82f0*/  @!P0 STG.E.U8 desc[UR36][R6.64+0xf9], R151 ;  /* 0x0000f99706008986 */ /* 0x0001e4000c101124 */
.L_x_290:
[----:B------:R-:W-:Y:S05]  /*8300*/  BSYNC B0 ;  /* 0x0000000000007941 */ /* 0x000fea0003800000 */
.L_x_32:
[----:B0-----:R-:W2:Y:S01]  /*8310*/  LDL.64 R2, [R1] ;  /* 0x0000000001027983 */ /* 0x001ea20000100a00 */
[----:B------:R-:W-:Y:S01]  /*8320*/  ULDC.64 UR4, c[0x0][0x650] ;  /* 0x0001940000047ab9 */ /* 0x000fe20000000a00 */
[----:B------:R0:W-:Y:S01]  /*8330*/  SYNCS.ARRIVE.TRANS64.A1T0 RZ, [R160+UR45], RZ ;  /* 0x000000ffa0ff79a7 */ /* 0x0001e2000810002d */
[----:B------:R-:W-:Y:S01]  /*8340*/  PRMT R0, RZ, 0x7610, R0 ;  /* 0x00007610ff007816 */ /* 0x000fe20000000000 */
[----:B------:R-:W-:Y:S02]  /*8350*/  IMAD.MOV.U32 R19, RZ, RZ, -0x1 ;  /* 0xffffffffff137424 */ /* 0x000fe400078e00ff */
[----:B------:R-:W-:Y:S01]  /*8360*/  IMAD.MOV.U32 R22, RZ, RZ, -0x1 ;  /* 0xffffffffff167424 */ /* 0x000fe200078e00ff */
[----:B--2---:R-:W-:-:S04]  /*8370*/  LEA R18, P0, R2, R18, 0x1 ;  /* 0x0000001202127211 */ /* 0x004fc800078008ff */
[----:B------:R-:W-:Y:S01]  /*8380*/  LEA.HI.X R17, R2, R17, R23, 0x1, P0 ;  /* 0x0000001102117211 */ /* 0x000fe200000f0c17 */
[----:B------:R-:W-:Y:S01]  /*8390*/  IMAD.MOV.U32 R2, RZ, RZ, -0x1 ;  /* 0xffffffffff027424 */ /* 0x000fe200078e00ff */
[----:B------:R-:W-:-:S04]  /*83a0*/  ISETP.GE.U32.AND P0, PT, R18, UR4, PT ;  /* 0x0000000412007c0c */ /* 0x000fc8000bf06070 */
[----:B------:R-:W-:-:S13]  /*83b0*/  ISETP.GE.U32.AND.EX P0, PT, R17, UR5, PT, P0 ;  /* 0x0000000511007c0c */ /* 0x000fda000bf06100 */
[----:B0-----:R-:W-:Y:S05]  /*83c0*/  @P0 BRA `(.L_x_291) ;  /* 0x0000000400700947 */ /* 0x001fea0003800000 */
[----:B------:R-:W0:Y:S01]  /*83d0*/  S2R R10, SR_CTAID.X ;  /* 0x00000000000a7919 */ /* 0x000e220000002500 */
[----:B------:R-:W2:Y:S01]  /*83e0*/  LDC.64 R8, c[0x0][0x628] ;  /* 0x00018a00ff087b82 */ /* 0x000ea20000000a00 */
[----:B------:R-:W-:Y:S01]  /*83f0*/  ULDC UR4, c[0x0][0x150] ;  /* 0x0000540000047ab9 */ /* 0x000fe20000000800 */
[----:B---3--:R-:W-:Y:S01]  /*8400*/  IMAD.MOV.U32 R6, RZ, RZ, R18 ;  /* 0x000000ffff067224 */ /* 0x008fe200078e0012 */
[----:B------:R-:W3:Y:S01]  /*8410*/  S2R R20, SR_CTAID.Y ;  /* 0x0000000000147919 */ /* 0x000ee20000002600 */
[----:B------:R-:W-:-:S04]  /*8420*/  IMAD.MOV.U32 R7, RZ, RZ, R17 ;  /* 0x000000ffff077224 */ /* 0x000fc800078e0011 */
[----:B------:R-:W1:Y:S08]  /*8430*/  LDC R15, c[0x0][0x144] ;  /* 0x00005100ff0f7b82 */ /* 0x000e700000000800 */
[----:B------:R-:W1:Y:S08]  /*8440*/  LDC R0, c[0x0][0x630] ;  /* 0x00018c00ff007b82 */ /* 0x000e700000000800 */
[----:B------:R-:W1:Y:S01]  /*8450*/  LDC.64 R12, c[0x0][0x620] ;  /* 0x00018800ff0c7b82 */ /* 0x000e620000000a00 */
[----:B--2---:R-:W-:-:S04]  /*8460*/  ISETP.NE.U32.AND P0, PT, R8, RZ, PT ;  /* 0x000000ff0800720c */ /* 0x004fc80003f05070 */
[----:B------:R-:W-:Y:S02]  /*8470*/  ISETP.NE.AND.EX P0, PT, R9, RZ, PT, P0 ;  /* 0x000000ff0900720c */ /* 0x000fe40003f05300 */
[----:B0-----:R-:W-:-:S05]  /*8480*/  I2FP.F32.U32 R2, R10 ;  /* 0x0000000a00027245 */ /* 0x001fca0000201000 */
[----:B------:R-:W-:-:S04]  /*8490*/  FMUL R2, R2, UR4 ;  /* 0x0000000402027c20 */ /* 0x000fc80008400000 */
[----:B------:R0:W2:Y:S02]  /*84a0*/  F2I.U32.TRUNC.NTZ R14, R2 ;  /* 0x00000002000e7305 */ /* 0x0000a4000020f000 */
[----:B---3--:R-:W-:Y:S05]  /*84b0*/  @!P0 BRA `(.L_x_292) ;  /* 0x0000000000288947 */ /* 0x008fea0003800000 */
[----:B------:R-:W3:Y:S02]  /*84c0*/  LDC R3, c[0x0][0x634] ;  /* 0x00018d00ff037b82 */ /* 0x000ee40000000800 */
[----:B---3--:R-:W-:-:S05]  /*84d0*/  IADD3 R7, P0, R18, R3, RZ ;  /* 0x0000000312077210 */ /* 0x008fca0007f1e0ff */
[----:B-1----:R-:W-:-:S04]  /*84e0*/  IMAD.X R11, RZ, RZ, R17, P0 ;  /* 0x000000ffff0b7224 */ /* 0x002fc800000e0611 */
[----:B0-----:R-:W-:-:S04]  /*84f0*/  IMAD.WIDE.U32 R2, R11, R8, RZ ;  /* 0x000000080b027225 */ /* 0x001fc800078e00ff */
[----:B----4-:R-:W-:-:S04]  /*8500*/  IMAD.WIDE.U32 R4, P0, R7, R9, R2 ;  /* 0x0000000907047225 */ /* 0x010fc80007800002 */
[----:B------:R-:W-:-:S04]  /*8510*/  IMAD.WIDE.U32 R2, R7, R8, RZ ;  /* 0x0000000807027225 */ /* 0x000fc800078e00ff */
[----:B------:R-:W-:Y:S01]  /*8520*/  IMAD.X R7, RZ, RZ, RZ, P0 ;  /* 0x000000ffff077224 */ /* 0x000fe200000e06ff */
[----:B------:R-:W-:Y:S01]  /*8530*/  IADD3 RZ, P0, R3, R4, RZ ;  /* 0x0000000403ff7210 */ /* 0x000fe20007f1e0ff */
[----:B------:R-:W-:-:S04]  /*8540*/  IMAD.MOV.U32 R6, RZ, RZ, R5 ;  /* 0x000000ffff067224 */ /* 0x000fc800078e0005 */
[----:B------:R-:W-:-:S08]  /*8550*/  IMAD.WIDE.U32.X R6, R11, R9, R6, P0 ;  /* 0x000000090b067225 */ /* 0x000fd000000e0406 */
.L_x_292:
[----:B------:R-:W3:Y:S01]  /*8560*/  LDC.64 R26, c[0x0][0x640] ;  /* 0x00019000ff1a7b82 */ /* 0x000ee20000000a00 */
[-C--:B-1----:R-:W-:Y:S01]  /*8570*/  SHF.R.U64 R11, R6, R0.reuse, R7 ;  /* 0x00000000060b7219 */ /* 0x082fe20000001207 */
[----:B------:R-:W-:Y:S01]  /*8580*/  IMAD.MOV.U32 R19, RZ, RZ, R17 ;  /* 0x000000ffff137224 */ /* 0x000fe200078e0011 */
[----:B------:R-:W-:Y:S01]  /*8590*/  SHF.R.U32.HI R0, RZ, R0, R7 ;  /* 0x00000000ff007219 */ /* 0x000fe20000011607 */
[----:B--2---:R-:W-:Y:S01]  /*85a0*/  IMAD.MOV R14, RZ, RZ, -R14 ;  /* 0x000000ffff0e7224 */ /* 0x004fe200078e0a0e */
[----:B----4-:R-:W-:Y:S01]  /*85b0*/  IADD3 R5, P0, RZ, -R11, RZ ;  /* 0x8000000bff057210 */ /* 0x010fe20007f1e0ff */
[----:B------:R-:W-:Y:S01]  /*85c0*/  ULDC UR4, c[0x0][0x154] ;  /* 0x0000550000047ab9 */ /* 0x000fe20000000800 */
[----:B------:R-:W-:Y:S01]  /*85d0*/  IMAD.MOV.U32 R7, RZ, RZ, 0x1 ;  /* 0x00000001ff077424 */ /* 0x000fe200078e00ff */
[----:B------:R-:W1:Y:S01]  /*85e0*/  LDC R4, c[0x0][0x618] ;  /* 0x00018600ff047b82 */ /* 0x000e620000000800 */
[----:B------:R-:W-:Y:S02]  /*85f0*/  IMAD R22, R15, R14, R10 ;  /* 0x0000000e0f167224 */ /* 0x000fe400078e020a */
[----:B------:R-:W-:-:S04]  /*8600*/  IMAD.X R3, RZ, RZ, ~R0, P0 ;  /* 0x000000ffff037224 */ /* 0x000fc800000e0e00 */
[-C--:B------:R-:W-:Y:S01]  /*8610*/  IMAD R0, R3, R12.reuse, RZ ;  /* 0x0000000c03007224 */ /* 0x080fe200078e02ff */
[----:B------:R-:W2:Y:S01]  /*8620*/  LDC R6, c[0x0][0x608] ;  /* 0x00018200ff067b82 */ /* 0x000ea20000000800 */
[----:B0-----:R-:W-:-:S04]  /*8630*/  IMAD.WIDE.U32 R2, R5, R12, R18 ;  /* 0x0000000c05027225 */ /* 0x001fc800078e0012 */
[----:B------:R-:W-:Y:S01]  /*8640*/  IMAD R5, R5, R13, R0 ;  /* 0x0000000d05057224 */ /* 0x000fe200078e0200 */
[----:B------:R-:W-:Y:S02]  /*8650*/  I2FP.F32.U32 R0, R20 ;  /* 0x0000001400007245 */ /* 0x000fe40000201000 */
[----:B------:R-:W0:Y:S01]  /*8660*/  LDC R24, c[0x0][0x658] ;  /* 0x00019600ff187b82 */ /* 0x000e220000000800 */
[----:B------:R-:W-:Y:S01]  /*8670*/  IMAD.IADD R3, R3, 0x1, R5 ;  /* 0x0000000103037824 */ /* 0x000fe200078e0205 */
[----:B---3--:R-:W-:Y:S01]  /*8680*/  ISETP.NE.U32.AND P0, PT, R26, RZ, PT ;  /* 0x000000ff1a00720c */ /* 0x008fe20003f05070 */
[----:B------:R-:W-:Y:S01]  /*8690*/  FMUL R0, R0, UR4 ;  /* 0x0000000400007c20 */ /* 0x000fe20008400000 */
[----:B------:R-:W-:Y:S02]  /*86a0*/  IMAD.MOV.U32 R5, RZ, RZ, -0x1 ;  /* 0xffffffffff057424 */ /* 0x000fe400078e00ff */
[----:B------:R-:W-:Y:S01]  /*86b0*/  ISETP.NE.AND.EX P0, PT, R27, RZ, PT, P0 ;  /* 0x000000ff1b00720c */ /* 0x000fe20003f05300 */
[----:B------:R3:W4:Y:S01]  /*86c0*/  F2I.U32.TRUNC.NTZ R12, R0 ;  /* 0x00000000000c7305 */ /* 0x000722000020f000 */
[----:B------:R-:W3:Y:S01]  /*86d0*/  LDC R15, c[0x0][0x148] ;  /* 0x00005200ff0f7b82 */ /* 0x000ee20000000800 */
[----:B-1----:R-:W-:-:S02]  /*86e0*/  SHF.R.U64 R10, R2, R4, R3 ;  /* 0x00000004020a7219 */ /* 0x002fc40000001203 */
[----:B------:R-:W-:-:S05]  /*86f0*/  SHF.R.U32.HI R3, RZ, R4, R3 ;  /* 0x00000004ff037219 */ /* 0x000fca0000011603 */
[----:B------:R-:W1:Y:S01]  /*8700*/  LDC R14, c[0x0][0x600] ;  /* 0x00018000ff0e7b82 */ /* 0x000e620000000800 */
[-CC-:B--2---:R-:W-:Y:S02]  /*8710*/  SHF.R.U64 R8, R10, R6.reuse, R3.reuse ;  /* 0x000000060a087219 */ /* 0x184fe40000001203 */
[----:B------:R-:W-:-:S05]  /*8720*/  SHF.R.U32.HI R3, RZ, R6, R3 ;  /* 0x00000006ff037219 */ /* 0x000fca0000011603 */
[----:B------:R-:W2:Y:S01]  /*8730*/  LDC R21, c[0x0][0x648] ;  /* 0x00019200ff157b82 */ /* 0x000ea20000000800 */
[-CC-:B0-----:R-:W-:Y:S02]  /*8740*/  SHF.R.U64 R13, R8, R24.reuse, R3.reuse ;  /* 0x00000018080d7219 */ /* 0x181fe40000001203 */
[-C--:B------:R-:W-:Y:S02]  /*8750*/  SHF.L.U32 R5, R5, R24.reuse, RZ ;  /* 0x0000001805057219 */ /* 0x080fe400000006ff */
[-C--:B------:R-:W-:Y:S01]  /*8760*/  SHF.R.U32.HI R3, RZ, R24.reuse, R3 ;  /* 0x00000018ff037219 */ /* 0x080fe20000011603 */
[----:B------:R-:W-:Y:S01]  /*8770*/  IMAD.MOV.U32 R2, RZ, RZ, R13 ;  /* 0x000000ffff027224 */ /* 0x000fe200078e000d */
[----:B------:R-:W-:Y:S01]  /*8780*/  SHF.L.U32 R24, R7, R24, RZ ;  /* 0x0000001807187219 */ /* 0x000fe200000006ff */
[----:B------:R-:W0:Y:S01]  /*8790*/  LDC R25, c[0x0][0x638] ;  /* 0x00018e00ff197b82 */ /* 0x000e220000000800 */
[----:B------:R-:W-:-:S07]  /*87a0*/  LOP3.LUT R19, RZ, R5, RZ, 0x33, !PT ;  /* 0x00000005ff137212 */ /* 0x000fce00078e33ff */
[----:B------:R-:W0:Y:S01]  /*87b0*/  LDC R28, c[0x0][0x610] ;  /* 0x00018400ff1c7b82 */ /* 0x000e220000000800 */
[----:B----4-:R-:W-:Y:S05]  /*87c0*/  @!P0 BRA `(.L_x_293) ;  /* 0x0000000000288947 */ /* 0x010fea0003800000 */
[----:B---3--:R-:W3:Y:S02]  /*87d0*/  LDC R0, c[0x0][0x64c] ;  /* 0x00019300ff007b82 */ /* 0x008ee40000000800 */
[----:B---3--:R-:W-:-:S05]  /*87e0*/  IADD3 R7, P0, R13, R0, RZ ;  /* 0x000000000d077210 */ /* 0x008fca0007f1e0ff */
        /* <DEDUP_REMOVED lines=8> */
.L_x_293:
[----:B------:R-:W4:Y:S01]  /*8870*/  LDC R4, c[0x0][0x65c] ;  /* 0x00019700ff047b82 */ /* 0x000f220000000800 */
[----:B--23--:R-:W-:Y:S01]  /*8880*/  SHF.R.U64 R0, R2, R21, R3 ;  /* 0x0000001502007219 */ /* 0x00cfe20000001203 */
[----:B-1----:R-:W-:Y:S01]  /*8890*/  VIADD R3, R14, 0xffffffff ;  /* 0xffffffff0e037836 */ /* 0x002fe20000000000 */
[----:B------:R-:W-:Y:S01]  /*88a0*/  LOP3.LUT R19, R8, R19, RZ, 0xc0, !PT ;  /* 0x0000001308137212 */ /* 0x000fe200078ec0ff */
[----:B------:R-:W-:Y:S02]  /*88b0*/  IMAD.MOV R12, RZ, RZ, -R12 ;  /* 0x000000ffff0c7224 */ /* 0x000fe400078e0a0c */
[----:B------:R-:W-:Y:S01]  /*88c0*/  IMAD.MOV R2, RZ, RZ, -R0 ;  /* 0x000000ffff027224 */ /* 0x000fe200078e0a00 */
[----:B------:R-:W-:Y:S01]  /*88d0*/  LOP3.LUT R3, R10, R3, RZ, 0xc0, !PT ;  /* 0x000000030a037212 */ /* 0x000fe200078ec0ff */
[----:B------:R-:W-:Y:S02]  /*88e0*/  IMAD R19, R24, R0, R19 ;  /* 0x0000000018137224 */ /* 0x000fe400078e0213 */
[----:B0-----:R-:W-:-:S04]  /*88f0*/  IMAD R0, R2, R25, R13 ;  /* 0x0000001902007224 */ /* 0x001fc800078e020d */
[----:B------:R-:W-:Y:S01]  /*8900*/  IMAD R2, R0, R14, R3 ;  /* 0x0000000e00027224 */ /* 0x000fe200078e0203 */
[----:B----4-:R-:W-:Y:S01]  /*8910*/  ISETP.NE.AND P0, PT, R4, 0x1, PT ;  /* 0x000000010400780c */ /* 0x010fe20003f05270 */
[----:B------:R-:W-:-:S05]  /*8920*/  IMAD.MOV.U32 R4, RZ, RZ, 0x1 ;  /* 0x00000001ff047424 */ /* 0x000fca00078e00ff */
[----:B------:R-:W-:-:S07]  /*8930*/  PRMT R0, R4, 0x7610, R0 ;  /* 0x0000761004007816 */ /* 0x000fce0000000000 */
[----:B------:R-:W-:-:S04]  /*8940*/  @P0 IMAD R22, R15, R12, R20 ;  /* 0x0000000c0f160224 */ /* 0x000fc800078e0214 */
[----:B------:R-:W-:-:S05]  /*8950*/  IMAD R19, R19, R28, R22 ;  /* 0x0000001c13137224 */ /* 0x000fca00078e0216 */
[----:B------:R-:W-:Y:S02]  /*8960*/  SEL R22, R2, R19, !P0 ;  /* 0x0000001302167207 */ /* 0x000fe40004000000 */
[----:B------:R-:W-:Y:S01]  /*8970*/  SEL R19, R19, R2, !P0 ;  /* 0x0000000213137207 */ /* 0x000fe20004000000 */
[----:B------:R-:W-:-:S07]  /*8980*/  IMAD.MOV.U32 R2, RZ, RZ, R11 ;  /* 0x000000ffff027224 */ /* 0x000fce00078e000b */
.L_x_291:
[----:B------:R-:W-:Y:S02]  /*8990*/  LOP3.LUT P0, RZ, R0, 0xff, RZ, 0xc0, !PT ;  /* 0x000000ff00ff7812 */ /* 0x000fe4000780c0ff */
[----:B------:R-:W-:-:S11]  /*89a0*/  LOP3.LUT R163, R163, 0x1, RZ, 0x3c, !PT ;  /* 0x00000001a3a37812 */ /* 0x000fd600078e3cff */
[----:B------:R-:W-:Y:S05]  /*89b0*/  @P0 BRA `(.L_x_294) ;  /* 0xffffff8800a00947 */ /* 0x000fea000383ffff */
[----:B------:R-:W-:Y:S05]  /*89c0*/  EXIT ;  /* 0x000000000000794d */ /* 0x000fea0003800000 */
.L_x_13:
[----:B------:R-:W-:-:S08]  /*89d0*/  ISETP.NE.AND P0, PT, R0, RZ, PT ;  /* 0x000000ff0000720c */ /* 0x000fd00003f05270 */
[----:B0-----:R-:W0:-:S00]  /*89e0*/  USETMAXREG.DEALLOC.CTAPOOL 0x28 ;  /* 0x00000028000079c8 */ /* 0x001e0000080e0500 */
[----:B------:R-:W-:Y:S05]  /*89f0*/  @P0 EXIT ;  /* 0x000000000000094d */ /* 0x000fea0003800000 */
[----:B0-----:R-:W-:Y:S01]  /*8a00*/  LOP3.LUT P0, RZ, R8, 0xff, RZ, 0xc0, !PT ;  /* 0x000000ff08ff7812 */ /* 0x001fe2000780c0ff */
[----:B------:R-:W-:Y:S02]  /*8a10*/  IMAD.MOV.U32 R0, RZ, RZ, 0x1 ;  /* 0x00000001ff007424 */ /* 0x000fe400078e00ff */
[----:B------:R-:W-:-:S10]  /*8a20*/  IMAD.MOV.U32 R7, RZ, RZ, RZ ;  /* 0x000000ffff077224 */ /* 0x000fd400078e00ff */
[----:B------:R-:W-:Y:S05]  /*8a30*/  @!P0 BRA `(.L_x_295) ;  /* 0x0000000c001c8947 */ /* 0x000fea0003800000 */
[----:B------:R-:W-:Y:S01]  /*8a40*/  LOP3.LUT P0, RZ, R4, 0x1f, RZ, 0xc0, !PT ;  /* 0x0000001f04ff7812 */ /* 0x000fe2000780c0ff */
[----:B------:R-:W-:Y:S01]  /*8a50*/  ULDC UR5, c[0x0][0x658] ;  /* 0x0001960000057ab9 */ /* 0x000fe20000000800 */
[----:B------:R-:W-:Y:S01]  /*8a60*/  UMOV UR6, 0xffffffff ;  /* 0xffffffff00067882 */ /* 0x000fe20000000000 */
[----:B------:R-:W-:Y:S01]  /*8a70*/  BSSY B0, `(.L_x_295) ;  /* 0x00000c3000007945 */ /* 0x000fe20003800000 */
[----:B------:R-:W-:Y:S01]  /*8a80*/  USHF.L.U32 UR6, UR6, UR5, URZ ;  /* 0x0000000506067299 */ /* 0x000fe2000800063f */
[C---:B------:R-:W-:Y:S01]  /*8a90*/  ISETP.NE.AND P2, PT, R3.reuse, RZ, PT ;  /* 0x000000ff0300720c */ /* 0x040fe20003f45270 */
[----:B------:R-:W-:Y:S01]  /*8aa0*/  IMAD.MOV.U32 R8, RZ, RZ, 0x1 ;  /* 0x00000001ff087424 */ /* 0x000fe200078e00ff */
[----:B------:R-:W-:Y:S01]  /*8ab0*/  ISETP.NE.OR P0, PT, R3, RZ, !P0 ;  /* 0x000000ff0300720c */ /* 0x000fe20004705670 */
[----:B------:R-:W-:Y:S01]  /*8ac0*/  IMAD.MOV.U32 R0, RZ, RZ, 0x1 ;  /* 0x00000001ff007424 */ /* 0x000fe200078e00ff */
[----:B------:R-:W-:Y:S01]  /*8ad0*/  LOP3.LUT R6, R16, 0x2, RZ, 0xfc, !PT ;  /* 0x0000000210067812 */ /* 0x000fe200078efcff */
[----:B------:R-:W-:Y:S01]  /*8ae0*/  IMAD.MOV.U32 R7, RZ, RZ, RZ ;  /* 0x000000ffff077224 */ /* 0x000fe200078e00ff */
[----:B------:R-:W-:Y:S01]  /*8af0*/  ULDC UR4, c[0x0][0x600] ;  /* 0x0001800000047ab9 */ /* 0x000fe20000000800 */
[----:B------:R-:W-:Y:S01]  /*8b00*/  UMOV UR7, 0x1 ;  /* 0x0000000100077882 */ /* 0x000fe20000000000 */
[----:B------:R-:W-:-:S02]  /*8b10*/  UIADD3 UR19, UR40, 0x1, URZ ;  /* 0x0000000128137890 */ /* 0x000fc4000fffe03f */
[----:B------:R-:W-:Y:S02]  /*8b20*/  UIADD3 UR15, UR4, -0x1, URZ ;  /* 0xffffffff040f7890 */ /* 0x000fe4000fffe03f */
[----:B------:R-:W-:Y:S02]  /*8b30*/  USHF.L.U32 UR17, UR7, UR5, URZ ;  /* 0x0000000507117299 */ /* 0x000fe4000800063f */
[----:B------:R-:W-:Y:S01]  /*8b40*/  ULOP3.LUT UR16, URZ, UR6, URZ, 0x33, !UPT ;  /* 0x000000063f107292 */ /* 0x000fe2000f8e333f */
[----:B------:R-:W-:-:S11]  /*8b50*/  ULDC.64 UR20, c[0x0][0x198] ;  /* 0x0000660000147ab9 */ /* 0x000fd60000000a00 */
.L_x_307:
[----:B------:R-:W-:-:S03]  /*8b60*/  UMOV UR4, 0xffffffff ;  /* 0xffffffff00047882 */ /* 0x000fc60000000000 */
[----:B------:R-:W-:Y:S05]  /*8b70*/  BRA.DIV UR4, `(.L_x_296) ;  /* 0x0000001204047947 */ /* 0x000fea000b800000 */
[----:B------:R-:W-:-:S13]  /*8b80*/  ELECT P6, URZ, PT ;  /* 0x00000000003f782f */ /* 0x000fda00038c0000 */
.L_x_321:
[----:B------:R-:W0:Y:S01]  /*8b90*/  LDC R3, c[0x0][0x28c] ;  /* 0x0000a300ff037b82 */ /* 0x000e220000000800 */
[----:B------:R-:W-:Y:S01]  /*8ba0*/  BSSY B1, `(.L_x_297) ;  /* 0x0000037000017945 */ /* 0x000fe20003800000 */
[----:B0-----:R-:W-:-:S13]  /*8bb0*/  ISETP.LT.OR P6, PT, R3, 0x1, !P6 ;  /* 0x000000010300780c */ /* 0x001fda00077c1670 */
[----:B------:R-:W-:Y:S05]  /*8bc0*/  @P6 BRA `(.L_x_298) ;  /* 0x0000000000d06947 */ /* 0x000fea0003800000 */
[----:B------:R-:W-:Y:S02]  /*8bd0*/  IMAD.SHL.U32 R22, R22, 0x100, RZ ;  /* 0x0000010016167824 */ /* 0x000fe400078e00ff */
[----:B------:R-:W-:Y:S02]  /*8be0*/  IMAD.SHL.U32 R19, R19, 0x40, RZ ;  /* 0x0000004013137824 */ /* 0x000fe400078e00ff */
[----:B------:R-:W-:Y:S02]  /*8bf0*/  IMAD.MOV.U32 R12, RZ, RZ, RZ ;  /* 0x000000ffff0c7224 */ /* 0x000fe400078e00ff */
[----:B------:R-:W-:Y:S02]  /*8c00*/  IMAD.U32 R13, RZ, RZ, UR19 ;  /* 0x00000013ff0d7e24 */ /* 0x000fe4000f8e00ff */
[----:B------:R-:W-:Y:S02]  /*8c10*/  IMAD.MOV.U32 R3, RZ, RZ, R0 ;  /* 0x000000ffff037224 */ /* 0x000fe400078e0000 */
[----:B------:R-:W-:-:S07]  /*8c20*/  IMAD.MOV.U32 R4, RZ, RZ, R7 ;  /* 0x000000ffff047224 */ /* 0x000fce00078e0007 */
.L_x_302:
[----:B------:R-:W0:Y:S01]  /*8c30*/  S2R R10, SR_CgaCtaId ;  /* 0x00000000000a7919 */ /* 0x000e220000008800 */
[----:B------:R-:W-:Y:S01]  /*8c40*/  MOV R5, 0x400 ;  /* 0x0000040000057802 */ /* 0x000fe20000000f00 */
[----:B------:R-:W1:Y:S03]  /*8c50*/  @!P2 LDC R9, c[0x0][0x500] ;  /* 0x00014000ff09ab82 */ /* 0x000e660000000800 */
[----:B0-----:R-:W-:Y:S02]  /*8c60*/  LEA R11, R10, R5, 0x18 ;  /* 0x000000050a0b7211 */ /* 0x001fe400078ec0ff */
[----:B------:R-:W-:-:S03]  /*8c70*/  SHF.L.U32 R5, R3, 0x1f, RZ ;  /* 0x0000001f03057819 */ /* 0x000fc600000006ff */
[----:B------:R-:W-:-:S04]  /*8c80*/  IMAD R10, R4, 0x8, R11 ;  /* 0x00000008040a7824 */ /* 0x000fc800078e020b */
[----:B------:R-:W0:Y:S02]  /*8c90*/  SYNCS.PHASECHK.TRANS64.TRYWAIT P1, [R10+URZ+0x28], R5 ;  /* 0x000028050a0075a7 */ /* 0x000e24000802017f */
[----:B01----:R-:W-:Y:S05]  /*8ca0*/  @!P1 BRA `(.L_x_299) ;  /* 0x0000000c00d89947 */ /* 0x003fea0003800000 */
.L_x_322:
[----:B0-----:R-:W-:Y:S01]  /*8cb0*/  PRMT R5, R6, 0x9910, RZ ;  /* 0x0000991006057816 */ /* 0x001fe200000000ff */
[----:B------:R0:W-:Y:S03]  /*8cc0*/  @!P2 SYNCS.ARRIVE.TRANS64 RZ, [R10+URZ], R9 ;  /* 0x000000090affa9a7 */ /* 0x0001e6000800003f */
[----:B------:R-:W-:-:S13]  /*8cd0*/  ISETP.NE.AND P1, PT, R5, 0x2, PT ;  /* 0x000000020500780c */ /* 0x000fda0003f25270 */
[----:B0-----:R-:W-:Y:S05]  /*8ce0*/  @P1 BRA `(.L_x_300) ;  /* 0x0000000000041947 */ /* 0x001fea0003800000 */
[----:B------:R-:W-:Y:S01]  /*8cf0*/  BPT.TRAP 0x1 ;  /* 0x000000040000795c */ /* 0x000fe20000300000 */
.L_x_300:
[----:B------:R-:W-:Y:S05]  /*8d00*/  @P0 BRA `(.L_x_301) ;  /* 0x0000000000040947 */ /* 0x000fea0003800000 */
[----:B------:R-:W-:Y:S01]  /*8d10*/  BPT.TRAP 0x1 ;  /* 0x000000040000795c */ /* 0x000fe20000300000 */
.L_x_301:
[--C-:B------:R-:W-:Y:S01]  /*8d20*/  IMAD R5, R4, 0x2000, R11.reuse ;  /* 0x0000200004057824 */ /* 0x100fe200078e020b */
[----:B------:R-:W-:Y:S01]  /*8d30*/  R2UR UR9, R10 ;  /* 0x000000000a0972ca */ /* 0x000fe200000e0000 */
[C---:B------:R-:W-:Y:S01]  /*8d40*/  IMAD R11, R4.reuse, 0x8000, R11 ;  /* 0x00008000040b7824 */ /* 0x040fe200078e020b */
[----:B------:R-:W-:Y:S01]  /*8d50*/  UIADD3 UR4, UP0, UR20, 0xf0, URZ ;  /* 0x000000f014047890 */ /* 0x000fe2000ff1e03f */
[----:B------:R-:W-:Y:S01]  /*8d60*/  VIADD R13, R13, 0xffffffff ;  /* 0xffffffff0d0d7836 */ /* 0x000fe20000000000 */
[----:B------:R-:W-:Y:S01]  /*8d70*/  R2UR UR5, R5 ;  /* 0x00000000050572ca */ /* 0x000fe200000e0000 */
[----:B------:R-:W-:Y:S01]  /*8d80*/  UIADD3 UR22, UP1, UR20, 0x1f0, URZ ;  /* 0x000001f014167890 */ /* 0x000fe2000ff3e03f */
[----:B------:R-:W-:Y:S01]  /*8d90*/  R2UR UR8, R11 ;  /* 0x000000000b0872ca */ /* 0x000fe200000e0000 */
[----:B------:R-:W-:Y:S01]  /*8da0*/  VIADD R4, R4, 0x1 ;  /* 0x0000000104047836 */ /* 0x000fe20000000000 */
[----:B------:R-:W-:Y:S01]  /*8db0*/  R2UR UR11, R19 ;  /* 0x00000000130b72ca */ /* 0x000fe200000e0000 */
[----:B------:R-:W-:Y:S01]  /*8dc0*/  UIADD3.X UR23, URZ, UR21, URZ, UP1, !UPT ;  /* 0x000000153f177290 */ /* 0x000fe20008ffe43f */
[----:B------:R-:W-:Y:S01]  /*8dd0*/  R2UR UR10, R12 ;  /* 0x000000000c0a72ca */ /* 0x000fe200000e0000 */
[----:B------:R-:W-:Y:S01]  /*8de0*/  UMOV UR6, 0x0 ;  /* 0x0000000000067882 */ /* 0x000fe20000000000 */
[----:B------:R-:W-:Y:S01]  /*8df0*/  R2UR UR12, R2 ;  /* 0x00000000020c72ca */ /* 0x000fe200000e0000 */
[----:B------:R-:W-:Y:S01]  /*8e00*/  UMOV UR7, 0x10000000 ;  /* 0x1000000000077882 */ /* 0x000fe20000000000 */
[----:B------:R-:W-:Y:S01]  /*8e10*/  R2UR UR18, R22 ;  /* 0x00000000161272ca */ /* 0x000fe200000e0000 */
[----:B------:R-:W-:Y:S01]  /*8e20*/  VIADD R12, R12, 0x80 ;  /* 0x000000800c0c7836 */ /* 0x000fe20000000000 */
[----:B------:R-:W-:Y:S01]  /*8e30*/  ISETP.GT.AND P3, PT, R13, 0x1, PT ;  /* 0x000000010d00780c */ /* 0x000fe20003f64270 */
[----:B------:R-:W-:Y:S01]  /*8e40*/  UIADD3 UR13, UR5, 0x180, URZ ;  /* 0x00000180050d7890 */ /* 0x000fe2000fffe03f */
[----:B------:R-:W-:Y:S01]  /*8e50*/  ISETP.NE.AND P1, PT, R4, 0x5, PT ;  /* 0x000000050400780c */ /* 0x000fe20003f25270 */
[----:B------:R-:W-:-:S02]  /*8e60*/  UIADD3.X UR5, URZ, UR21, URZ, UP0, !UPT ;  /* 0x000000153f057290 */ /* 0x000fc400087fe43f */
[----:B------:R-:W-:Y:S01]  /*8e70*/  UIADD3 UR14, UR8, 0xa180, URZ ;  /* 0x0000a180080e7890 */ /* 0x000fe2000fffe03f */
[----:B------:R-:W-:Y:S02]  /*8e80*/  SEL R10, RZ, 0x1, P1 ;  /* 0x00000001ff0a7807 */ /* 0x000fe40000800000 */
[----:B------:R-:W-:Y:S01]  /*8e90*/  UMOV UR8, UR13 ;  /* 0x0000000d00087c82 */ /* 0x000fe20008000000 */
[----:B------:R-:W-:Y:S02]  /*8ea0*/  SEL R4, R4, RZ, P1 ;  /* 0x000000ff04047207 */ /* 0x000fe40000800000 */
[----:B------:R-:W-:Y:S01]  /*8eb0*/  LOP3.LUT R3, R3, R10, RZ, 0x3c, !PT ;  /* 0x0000000a03037212 */ /* 0x000fe200078e3cff */
[----:B------:R0:W-:Y:S02]  /*8ec0*/  UTMALDG.3D [UR8], [UR4], desc[UR6] ;  /* 0x00000608040075b4 */ /* 0x0001e40008011000 */
[----:B0-----:R-:W-:Y:S01]  /*8ed0*/  UMOV UR8, UR14 ;  /* 0x0000000e00087c82 */ /* 0x001fe20008000000 */
[----:B------:R-:W-:-:S02]  /*8ee0*/  UMOV UR11, UR18 ;  /* 0x00000012000b7c82 */ /* 0x000fc40008000000 */
[----:B------:R0:W-:Y:S02]  /*8ef0*/  UTMALDG.3D [UR8], [UR22], desc[UR6] ;  /* 0x00000608160075b4 */ /* 0x0001e40008011000 */
[----:B0-----:R-:W-:Y:S05]  /*8f00*/  @P3 BRA `(.L_x_302) ;  /* 0xfffffffc00483947 */ /* 0x001fea000383ffff */
.L_x_298:
[----:B------:R-:W-:Y:S05]  /*8f10*/  BSYNC B1 ;  /* 0x0000000000017941 */ /* 0x000fea0003800000 */
.L_x_297:
[----:B------:R-:W2:Y:S01]  /*8f20*/  LDL.64 R10, [R1] ;  /* 0x00000000010a7983 */ /* 0x000ea20000100a00 */
[----:B------:R-:W-:Y:S01]  /*8f30*/  LOP3.LUT P4, RZ, R8, 0xff, RZ, 0xc0, !PT ;  /* 0x000000ff08ff7812 */ /* 0x000fe2000788c0ff */
[----:B------:R-:W-:Y:S01]  /*8f40*/  VIADD R4, R7, UR40 ;  /* 0x0000002807047c36 */ /* 0x000fe20008000000 */
[----:B------:R-:W-:Y:S01]  /*8f50*/  ULDC.64 UR4, c[0x0][0x650] ;  /* 0x0001940000047ab9 */ /* 0x000fe20000000a00 */
[----:B------:R-:W-:Y:S01]  /*8f60*/  IMAD.U32 R7, RZ, RZ, UR40 ;  /* 0x00000028ff077e24 */ /* 0x000fe2000f8e00ff */
[----:B------:R-:W-:Y:S01]  /*8f70*/  UISETP.GE.U32.AND UP0, UPT, UR40, 0x5, UPT ;  /* 0x000000052800788c */ /* 0x000fe2000bf06070 */
[----:B------:R-:W-:Y:S01]  /*8f80*/  BSSY B1, `(.L_x_303) ;  /* 0x000006f000017945 */ /* 0x000fe20003800000 */
[----:B------:R-:W-:Y:S01]  /*8f90*/  ISETP.GT.U32.AND P1, PT, R4, 0x4, PT ;  /* 0x000000040400780c */ /* 0x000fe20003f24070 */
[----:B------:R-:W-:Y:S01]  /*8fa0*/  IMAD.MOV.U32 R19, RZ, RZ, -0x1 ;  /* 0xffffffffff137424 */ /* 0x000fe200078e00ff */
[----:B------:R-:W-:Y:S01]  /*8fb0*/  PRMT R8, RZ, 0x7610, R8 ;  /* 0x00007610ff087816 */ /* 0x000fe20000000008 */
[----:B------:R-:W-:Y:S01]  /*8fc0*/  IMAD.MOV.U32 R22, RZ, RZ, -0x1 ;  /* 0xffffffffff167424 */ /* 0x000fe200078e00ff */
[----:B------:R-:W-:-:S02]  /*8fd0*/  ISETP.LT.U32.AND P1, PT, R7, 0x5, P1 ;  /* 0x000000050700780c */ /* 0x000fc40000f21070 */
[----:B------:R-:W-:Y:S01]  /*8fe0*/  PLOP3.LUT P3, PT, PT, PT, UP0, 0x80, 0x0 ;  /* 0x000000000000781c */ /* 0x000fe20003f6f008 */
[----:B------:R-:W0:Y:S01]  /*8ff0*/  @P4 S2R R3, SR_CgaCtaId ;  /* 0x0000000000034919 */ /* 0x000e220000008800 */
[----:B------:R-:W-:-:S04]  /*9000*/  @P4 MOV R2, 0x400 ;  /* 0x0000040000024802 */ /* 0x000fc80000000f00 */
[----:B0-----:R-:W-:Y:S01]  /*9010*/  @P4 LEA R5, R3, R2, 0x18 ;  /* 0x0000000203054211 */ /* 0x001fe200078ec0ff */
[----:B------:R-:W-:-:S03]  /*9020*/  IMAD.WIDE.U32 R2, R4, -0x33333333, RZ ;  /* 0xcccccccd04027825 */ /* 0x000fc600078e00ff */
[----:B------:R0:W-:Y:S01]  /*9030*/  @P4 SYNCS.ARRIVE.TRANS64.A1T0 RZ, [R5+URZ+0x88], RZ ;  /* 0x000088ff05ff49a7 */ /* 0x0001e2000810003f */
[----:B------:R-:W-:Y:S01]  /*9040*/  IMAD.MOV.U32 R2, RZ, RZ, -0x1 ;  /* 0xffffffffff027424 */ /* 0x000fe200078e00ff */
[----:B0-----:R-:W-:Y:S02]  /*9050*/  SHF.R.U32.HI R5, RZ, 0x2, R3 ;  /* 0x00000002ff057819 */ /* 0x001fe40000011603 */
[----:B------:R-:W-:-:S03]  /*9060*/  SEL R3, RZ, 0x1, !P1 ;  /* 0x00000001ff037807 */ /* 0x000fc60004800000 */
[----:B------:R-:W-:Y:S01]  /*9070*/  IMAD R7, R5, -0x5, R4 ;  /* 0xfffffffb05077824 */ /* 0x000fe200078e0204 */
[----:B------:R-:W-:Y:S02]  /*9080*/  LOP3.LUT R0, R0, R3, RZ, 0x3c, !PT ;  /* 0x0000000300007212 */ /* 0x000fe400078e3cff */
[----:B------:R-:W-:Y:S02]  /*9090*/  PRMT R3, RZ, 0x7610, R3 ;  /* 0x00007610ff037816 */ /* 0x000fe40000000003 */
[----:B------:R-:W-:Y:S02]  /*90a0*/  @P3 LOP3.LUT R0, R0, 0x1, R5, 0x78, !PT ;  /* 0x0000000100003812 */ /* 0x000fe400078e7805 */
[----:B--2---:R-:W-:-:S04]  /*90b0*/  IADD3 R18, P4, R18, R10, RZ ;  /* 0x0000000a12127210 */ /* 0x004fc80007f9e0ff */
[----:B------:R-:W-:Y:S01]  /*90c0*/  ISETP.GE.U32.AND P1, PT, R18, UR4, PT ;  /* 0x0000000412007c0c */ /* 0x000fe2000bf26070 */
[----:B------:R-:W-:-:S05]  /*90d0*/  IMAD.X R17, R17, 0x1, R23, P4 ;  /* 0x0000000111117824 */ /* 0x000fca00020e0617 */
[----:B------:R-:W-:-:S13]  /*90e0*/  ISETP.GE.U32.AND.EX P1, PT, R17, UR5, PT, P1 ;  /* 0x0000000511007c0c */ /* 0x000fda000bf26110 */
[----:B------:R-:W-:Y:S05]  /*90f0*/  @P1 BRA `(.L_x_304) ;  /* 0x00000004005c1947 */ /* 0x000fea0003800000 */
[----:B------:R-:W0:Y:S01]  /*9100*/  S2R R11, SR_CTAID.X ;  /* 0x00000000000b7919 */ /* 0x000e220000002500 */
[----:B------:R-:W-:Y:S01]  /*9110*/  ULDC.64 UR4, c[0x0][0x628] ;  /* 0x00018a0000047ab9 */ /* 0x000fe20000000a00 */
[----:B------:R-:W1:Y:S01]  /*9120*/  LDC R12, c[0x0][0x144] ;  /* 0x00005100ff0c7b82 */ /* 0x000e620000000800 */
[----:B------:R-:W-:Y:S01]  /*9130*/  ISETP.NE.U32.AND P1, PT, RZ, UR4, PT ;  /* 0x00000004ff007c0c */ /* 0x000fe2000bf25070 */
[----:B------:R-:W2:Y:S01]  /*9140*/  S2R R9, SR_CTAID.Y ;  /* 0x0000000000097919 */ /* 0x000ea20000002600 */
[----:B------:R-:W-:Y:S01]  /*9150*/  ULDC UR6, c[0x0][0x150] ;  /* 0x0000540000067ab9 */ /* 0x000fe20000000800 */
[----:B------:R-:W-:Y:S01]  /*9160*/  ULDC UR7, c[0x0][0x630] ;  /* 0x00018c0000077ab9 */ /* 0x000fe20000000800 */
[----:B------:R-:W-:Y:S01]  /*9170*/  ISETP.NE.AND.EX P1, PT, RZ, UR5, PT, P1 ;  /* 0x00000005ff007c0c */ /* 0x000fe2000bf25310 */
[----:B------:R-:W-:Y:S01]  /*9180*/  IMAD.MOV.U32 R2, RZ, RZ, R18 ;  /* 0x000000ffff027224 */ /* 0x000fe200078e0012 */
[----:B0-----:R-:W-:-:S05]  /*9190*/  I2FP.F32.U32 R3, R11 ;  /* 0x0000000b00037245 */ /* 0x001fca0000201000 */
[----:B------:R-:W-:Y:S01]  /*91a0*/  FMUL R14, R3, UR6 ;  /* 0x00000006030e7c20 */ /* 0x000fe20008400000 */
[----:B------:R-:W-:-:S05]  /*91b0*/  IMAD.MOV.U32 R3, RZ, RZ, R17 ;  /* 0x000000ffff037224 */ /* 0x000fca00078e0011 */
[----:B--2---:R-:W-:Y:S05]  /*91c0*/  @!P1 BRA `(.L_x_305) ;  /* 0x0000000000289947 */ /* 0x004fea0003800000 */
[----:B------:R-:W-:Y:S02]  /*91d0*/  ULDC UR6, c[0x0][0x634] ;  /* 0x00018d0000067ab9 */ /* 0x000fe40000000800 */
[----:B------:R-:W-:-:S05]  /*91e0*/  IADD3 R3, P1, R18, UR6, RZ ;  /* 0x0000000612037c10 */ /* 0x000fca000ff3e0ff */
[----:B------:R-:W-:-:S04]  /*91f0*/  IMAD.X R13, RZ, RZ, R17, P1 ;  /* 0x000000ffff0d7224 */ /* 0x000fc800008e0611 */
[----:B------:R-:W-:-:S04]  /*9200*/  IMAD.WIDE.U32 R4, R13, UR4, RZ ;  /* 0x000000040d047c25 */ /* 0x000fc8000f8e00ff */
[----:B------:R-:W-:-:S04]  /*9210*/  IMAD.WIDE.U32 R4, P1, R3, UR5, R4 ;  /* 0x0000000503047c25 */ /* 0x000fc8000f820004 */
[----:B------:R-:W-:-:S04]  /*9220*/  IMAD.WIDE.U32 R2, R3, UR4, RZ ;  /* 0x0000000403027c25 */ /* 0x000fc8000f8e00ff */
[----:B------:R-:W-:Y:S01]  /*9230*/  IMAD.MOV.U32 R2, RZ, RZ, R5 ;  /* 0x000000ffff027224 */ /* 0x000fe200078e0005 */
[----:B------:R-:W-:Y:S01]  /*9240*/  IADD3 RZ, P3, R3, R4, RZ ;  /* 0x0000000403ff7210 */ /* 0x000fe20007f7e0ff */
[----:B------:R-:W-:-:S04]  /*9250*/  IMAD.X R3, RZ, RZ, RZ, P1 ;  /* 0x000000ffff037224 */ /* 0x000fc800008e06ff */
[----:B------:R-:W-:-:S08]  /*9260*/  IMAD.WIDE.U32.X R2, R13, UR5, R2, P3 ;  /* 0x000000050d027c25 */ /* 0x000fd000098e0402 */
.L_x_305:
[--C-:B------:R-:W-:Y:S01]  /*9270*/  SHF.R.U64 R10, R2, UR7, R3.reuse ;  /* 0x00000007020a7c19 */ /* 0x100fe20008001203 */
[----:B------:R-:W0:Y:S01]  /*9280*/  F2I.U32.TRUNC.NTZ R14, R14 ;  /* 0x0000000e000e7305 */ /* 0x000e22000020f000 */
[----:B------:R-:W-:Y:S01]  /*9290*/  SHF.R.U32.HI R2, RZ, UR7, R3 ;  /* 0x00000007ff027c19 */ /* 0x000fe20008011603 */
[----:B------:R-:W-:Y:S01]  /*92a0*/  ULDC.64 UR4, c[0x0][0x620] ;  /* 0x0001880000047ab9 */ /* 0x000fe20000000a00 */
[----:B------:R-:W-:Y:S01]  /*92b0*/  IADD3 R5, P1, RZ, -R10, RZ ;  /* 0x8000000aff057210 */ /* 0x000fe20007f3e0ff */
[----:B------:R-:W-:Y:S01]  /*92c0*/  IMAD.MOV.U32 R3, RZ, RZ, R17 ;  /* 0x000000ffff037224 */ /* 0x000fe200078e0011 */
[----:B------:R-:W-:-:S03]  /*92d0*/  ULDC.64 UR6, c[0x0][0x640] ;  /* 0x0001900000067ab9 */ /* 0x000fc60000000a00 */
[----:B------:R-:W-:Y:S01]  /*92e0*/  IMAD.X R2, RZ, RZ, ~R2, P1 ;  /* 0x000000ffff027224 */ /* 0x000fe200008e0e02 */
[----:B------:R-:W-:-:S03]  /*92f0*/  ISETP.NE.U32.AND P1, PT, RZ, UR6, PT ;  /* 0x00000006ff007c0c */ /* 0x000fc6000bf25070 */
[----:B------:R-:W-:Y:S01]  /*9300*/  IMAD R4, R2, UR4, RZ ;  /* 0x0000000402047c24 */ /* 0x000fe2000f8e02ff */
[----:B------:R-:W-:Y:S01]  /*9310*/  ISETP.NE.AND.EX P1, PT, RZ, UR7, PT, P1 ;  /* 0x00000007ff007c0c */ /* 0x000fe2000bf25310 */
[----:B------:R-:W-:-:S04]  /*9320*/  IMAD.MOV.U32 R2, RZ, RZ, R18 ;  /* 0x000000ffff027224 */ /* 0x000fc800078e0012 */
[----:B------:R-:W-:Y:S01]  /*9330*/  IMAD.WIDE.U32 R2, R5, UR4, R2 ;  /* 0x0000000405027c25 */ /* 0x000fe2000f8e0002 */
[----:B------:R-:W-:-:S03]  /*9340*/  ULDC UR4, c[0x0][0x618] ;  /* 0x0001860000047ab9 */ /* 0x000fc60000000800 */
[----:B------:R-:W-:Y:S01]  /*9350*/  IMAD R5, R5, UR5, R4 ;  /* 0x0000000505057c24 */ /* 0x000fe2000f8e0204 */
[----:B------:R-:W-:Y:S01]  /*9360*/  ULDC UR5, c[0x0][0x154] ;  /* 0x0000550000057ab9 */ /* 0x000fe20000000800 */
[----:B0-----:R-:W-:Y:S02]  /*9370*/  IMAD.MOV R4, RZ, RZ, -R14 ;  /* 0x000000ffff047224 */ /* 0x001fe400078e0a0e */
[----:B------:R-:W0:Y:S01]  /*9380*/  LDC R14, c[0x0][0x148] ;  /* 0x00005200ff0e7b82 */ /* 0x000e220000000800 */
[----:B------:R-:W-:Y:S02]  /*9390*/  IMAD.IADD R3, R3, 0x1, R5 ;  /* 0x0000000103037824 */ /* 0x000fe400078e0205 */
[----:B-1----:R-:W-:Y:S01]  /*93a0*/  IMAD R11, R12, R4, R11 ;  /* 0x000000040c0b7224 */ /* 0x002fe200078e020b */
[----:B------:R-:W-:Y:S02]  /*93b0*/  I2FP.F32.U32 R4, R9 ;  /* 0x0000000900047245 */ /* 0x000fe40000201000 */
[----:B------:R-:W-:-:S02]  /*93c0*/  SHF.R.U64 R12, R2, UR4, R3 ;  /* 0x00000004020c7c19 */ /* 0x000fc40008001203 */
[----:B------:R-:W-:Y:S01]  /*93d0*/  SHF.R.U32.HI R3, RZ, UR4, R3 ;  /* 0x00000004ff037c19 */ /* 0x000fe20008011603 */
[----:B------:R-:W-:Y:S01]  /*93e0*/  FMUL R4, R4, UR5 ;  /* 0x0000000504047c20 */ /* 0x000fe20008400000 */
[----:B------:R-:W-:Y:S02]  /*93f0*/  ULDC UR4, c[0x0][0x608] ;  /* 0x0001820000047ab9 */ /* 0x000fe40000000800 */
[--C-:B------:R-:W-:Y:S01]  /*9400*/  SHF.R.U64 R15, R12, UR4, R3.reuse ;  /* 0x000000040c0f7c19 */ /* 0x100fe20008001203 */
[----:B------:R1:W2:Y:S01]  /*9410*/  F2I.U32.TRUNC.NTZ R20, R4 ;  /* 0x0000000400147305 */ /* 0x0002a2000020f000 */
[----:B------:R-:W-:Y:S01]  /*9420*/  SHF.R.U32.HI R2, RZ, UR4, R3 ;  /* 0x00000004ff027c19 */ /* 0x000fe20008011603 */
[----:B------:R-:W-:-:S03]  /*9430*/  ULDC UR4, c[0x0][0x658] ;  /* 0x0001960000047ab9 */ /* 0x000fc60000000800 */
[--C-:B------:R-:W-:Y:S02]  /*9440*/  SHF.R.U64 R13, R15, UR4, R2.reuse ;  /* 0x000000040f0d7c19 */ /* 0x100fe40008001202 */
[----:B------:R-:W-:-:S03]  /*9450*/  SHF.R.U32.HI R19, RZ, UR4, R2 ;  /* 0x00000004ff137c19 */ /* 0x000fc60008011602 */
[----:B------:R-:W-:Y:S02]  /*9460*/  IMAD.MOV.U32 R2, RZ, RZ, R13 ;  /* 0x000000ffff027224 */ /* 0x000fe400078e000d */
[----:B------:R-:W-:Y:S01]  /*9470*/  IMAD.MOV.U32 R3, RZ, RZ, R19 ;  /* 0x000000ffff037224 */ /* 0x000fe200078e0013 */
[----:B-1----:R-:W-:Y:S06]  /*9480*/  @!P1 BRA `(.L_x_306) ;  /* 0x0000000000289947 */ /* 0x002fec0003800000 */
        /* <DEDUP_REMOVED lines=10> */
.L_x_306:
[----:B------:R-:W1:Y:S01]  /*9530*/  LDC R4, c[0x0][0x65c] ;  /* 0x00019700ff047b82 */ /* 0x000e620000000800 */
[----:B------:R-:W-:Y:S01]  /*9540*/  ULDC UR4, c[0x0][0x648] ;  /* 0x0001920000047ab9 */ /* 0x000fe20000000800 */
[----:B------:R-:W-:Y:S01]  /*9550*/  LOP3.LUT R15, R15, UR16, RZ, 0xc0, !PT ;  /* 0x000000100f0f7c12 */ /* 0x000fe2000f8ec0ff */
[----:B--2---:R-:W-:Y:S01]  /*9560*/  IMAD.MOV R20, RZ, RZ, -R20 ;  /* 0x000000ffff147224 */ /* 0x004fe200078e0a14 */
[----:B------:R-:W-:Y:S01]  /*9570*/  SHF.R.U64 R2, R2, UR4, R3 ;  /* 0x0000000402027c19 */ /* 0x000fe20008001203 */
[----:B------:R-:W-:Y:S01]  /*9580*/  ULDC UR4, c[0x0][0x638] ;  /* 0x00018e0000047ab9 */ /* 0x000fe20000000800 */
[----:B------:R-:W-:Y:S01]  /*9590*/  LOP3.LUT R12, R12, UR15, RZ, 0xc0, !PT ;  /* 0x0000000f0c0c7c12 */ /* 0x000fe2000f8ec0ff */
[----:B------:R-:W-:Y:S01]  /*95a0*/  ULDC UR5, c[0x0][0x610] ;  /* 0x0001840000057ab9 */ /* 0x000fe20000000800 */
[----:B------:R-:W-:Y:S01]  /*95b0*/  IMAD.MOV.U32 R3, RZ, RZ, 0x1 ;  /* 0x00000001ff037424 */ /* 0x000fe200078e00ff */
[----:B-1----:R-:W-:Y:S01]  /*95c0*/  ISETP.NE.AND P1, PT, R4, 0x1, PT ;  /* 0x000000010400780c */ /* 0x002fe20003f25270 */
[----:B------:R-:W-:-:S02]  /*95d0*/  IMAD.MOV R4, RZ, RZ, -R2 ;  /* 0x000000ffff047224 */ /* 0x000fc400078e0a02 */
[----:B------:R-:W-:Y:S02]  /*95e0*/  IMAD R2, R2, UR17, R15 ;  /* 0x0000001102027c24 */ /* 0x000fe4000f8e020f */
[----:B------:R-:W-:Y:S01]  /*95f0*/  IMAD R13, R4, UR4, R13 ;  /* 0x00000004040d7c24 */ /* 0x000fe2000f8e020d */
[----:B------:R-:W-:-:S07]  /*9600*/  ULDC UR4, c[0x0][0x600] ;  /* 0x0001800000047ab9 */ /* 0x000fce0000000800 */
[----:B0-----:R-:W-:-:S04]  /*9610*/  @P1 IMAD R11, R14, R20, R9 ;  /* 0x000000140e0b1224 */ /* 0x001fc800078e0209 */
[----:B------:R-:W-:Y:S02]  /*9620*/  IMAD R11, R2, UR5, R11 ;  /* 0x00000005020b7c24 */ /* 0x000fe4000f8e020b */
[----:B------:R-:W-:-:S05]  /*9630*/  IMAD R2, R13, UR4, R12 ;  /* 0x000000040d027c24 */ /* 0x000fca000f8e020c */
[----:B------:R-:W-:Y:S02]  /*9640*/  SEL R22, R2, R11, !P1 ;  /* 0x0000000b02167207 */ /* 0x000fe40004800000 */
[----:B------:R-:W-:Y:S01]  /*9650*/  SEL R19, R11, R2, !P1 ;  /* 0x000000020b137207 */ /* 0x000fe20004800000 */
[----:B------:R-:W-:-:S07]  /*9660*/  IMAD.MOV.U32 R2, RZ, RZ, R10 ;  /* 0x000000ffff027224 */ /* 0x000fce00078e000a */
.L_x_304:
[----:B------:R-:W-:Y:S05]  /*9670*/  BSYNC B1 ;  /* 0x0000000000017941 */ /* 0x000fea0003800000 */
.L_x_303:
[----:B------:R-:W-:-:S13]  /*9680*/  LOP3.LUT P1, RZ, R3, 0xff, RZ, 0xc0, !PT ;  /* 0x000000ff03ff7812 */ /* 0x000fda000782c0ff */
[----:B------:R-:W-:Y:S05]  /*9690*/  @P1 BRA `(.L_x_307) ;  /* 0xfffffff400301947 */ /* 0x000fea000383ffff */
[----:B------:R-:W-:Y:S05]  /*96a0*/  BSYNC B0 ;  /* 0x0000000000007941 */ /* 0x000fea0003800000 */
.L_x_295:
[----:B------:R-:W-:-:S03]  /*96b0*/  UMOV UR4, 0xffffffff ;  /* 0xffffffff00047882 */ /* 0x000fc60000000000 */
[----:B------:R-:W-:Y:S05]  /*96c0*/  BRA.DIV UR4, `(.L_x_308) ;  /* 0x0000000604647947 */ /* 0x000fea000b800000 */
[----:B------:R-:W-:-:S13]  /*96d0*/  ELECT P6, URZ, PT ;  /* 0x00000000003f782f */ /* 0x000fda00038c0000 */
.L_x_325:
[----:B------:R-:W-:Y:S04]  /*96e0*/  BSSY B0, `(.L_x_309) ;  /* 0x0000034000007945 */ /* 0x000fe80003800000 */
[----:B------:R-:W-:Y:S05]  /*96f0*/  @!P6 BRA `(.L_x_310) ;  /* 0x0000000000c8e947 */ /* 0x000fea0003800000 */
[----:B------:R-:W-:-:S04]  /*9700*/  LOP3.LUT R16, R16, 0x2, RZ, 0xfc, !PT ;  /* 0x0000000210107812 */ /* 0x000fc800078efcff */
[----:B------:R-:W-:-:S13]  /*9710*/  ISETP.NE.AND P0, PT, R16, 0x3, PT ;  /* 0x000000031000780c */ /* 0x000fda0003f05270 */
[----:B------:R-:W-:Y:S05]  /*9720*/  @!P0 BRA `(.L_x_311) ;  /* 0x0000000000048947 */ /* 0x000fea0003800000 */
[----:B------:R-:W-:Y:S01]  /*9730*/  BPT.TRAP 0x1 ;  /* 0x000000040000795c */ /* 0x000fe20000300000 */
.L_x_311:
[----:B------:R-:W0:Y:S01]  /*9740*/  S2R R3, SR_CgaCtaId ;  /* 0x0000000000037919 */ /* 0x000e220000008800 */
[----:B------:R-:W-:Y:S02]  /*9750*/  MOV R2, 0x400 ;  /* 0x0000040000027802 */ /* 0x000fe40000000f00 */
[----:B------:R-:W-:Y:S02]  /*9760*/  SHF.L.U32 R4, R0, 0x1f, RZ ;  /* 0x0000001f00047819 */ /* 0x000fe400000006ff */
[----:B0-----:R-:W-:-:S05]  /*9770*/  LEA R2, R3, R2, 0x18 ;  /* 0x0000000203027211 */ /* 0x001fca00078ec0ff */
[----:B------:R-:W-:-:S04]  /*9780*/  VIADD R2, R2, 0x28 ;  /* 0x0000002802027836 */ /* 0x000fc80000000000 */
[C---:B------:R-:W-:Y:S02]  /*9790*/  IMAD R9, R7.reuse, 0x8, R2 ;  /* 0x0000000807097824 */ /* 0x040fe400078e0202 */
[----:B------:R-:W-:Y:S02]  /*97a0*/  VIADD R7, R7, 0x1 ;  /* 0x0000000107077836 */ /* 0x000fe40000000000 */
[----:B------:R-:W0:Y:S03]  /*97b0*/  SYNCS.PHASECHK.TRANS64.TRYWAIT P0, [R9+URZ], R4 ;  /* 0x00000004090075a7 */ /* 0x000e26000800017f */
[----:B------:R-:W-:-:S04]  /*97c0*/  ISETP.NE.AND P1, PT, R7, 0x5, PT ;  /* 0x000000050700780c */ /* 0x000fc80003f25270 */
[----:B------:R-:W-:Y:S02]  /*97d0*/  SEL R3, RZ, 0x1, P1 ;  /* 0x00000001ff037807 */ /* 0x000fe40000800000 */
[----:B------:R-:W-:Y:S02]  /*97e0*/  SEL R7, R7, RZ, P1 ;  /* 0x000000ff07077207 */ /* 0x000fe40000800000 */
[----:B------:R-:W-:-:S03]  /*97f0*/  LOP3.LUT R6, R0, R3, RZ, 0x3c, !PT ;  /* 0x0000000300067212 */ /* 0x000fc600078e3cff */
[----:B------:R-:W-:Y:S01]  /*9800*/  IMAD R8, R7, 0x8, R2 ;  /* 0x0000000807087824 */ /* 0x000fe200078e0202 */
[----:B------:R-:W-:Y:S01]  /*9810*/  SHF.L.U32 R5, R6, 0x1f, RZ ;  /* 0x0000001f06057819 */ /* 0x000fe200000006ff */
[----:B0-----:R-:W-:Y:S06]  /*9820*/  @!P0 BRA `(.L_x_312) ;  /* 0x00000004002c8947 */ /* 0x001fec0003800000 */
.L_x_326:
[----:B------:R-:W1:Y:S01]  /*9830*/  SYNCS.PHASECHK.TRANS64.TRYWAIT P0, [R8+URZ], R5 ;  /* 0x00000005080075a7 */ /* 0x000e62000800017f */
[----:B------:R-:W-:-:S05]  /*9840*/  VIADD R0, R7, 0x1 ;  /* 0x0000000107007836 */ /* 0x000fca0000000000 */
[----:B------:R-:W-:-:S04]  /*9850*/  ISETP.NE.AND P1, PT, R0, 0x5, PT ;  /* 0x000000050000780c */ /* 0x000fc80003f25270 */
[----:B------:R-:W-:Y:S02]  /*9860*/  SEL R3, RZ, 0x1, P1 ;  /* 0x00000001ff037807 */ /* 0x000fe40000800000 */
[----:B------:R-:W-:Y:S02]  /*9870*/  SEL R7, R0, RZ, P1 ;  /* 0x000000ff00077207 */ /* 0x000fe40000800000 */
[----:B------:R-:W-:-:S03]  /*9880*/  LOP3.LUT R6, R6, R3, RZ, 0x3c, !PT ;  /* 0x0000000306067212 */ /* 0x000fc600078e3cff */
[----:B0-----:R-:W-:Y:S01]  /*9890*/  IMAD R9, R7, 0x8, R2 ;  /* 0x0000000807097824 */ /* 0x001fe200078e0202 */
[----:B------:R-:W-:Y:S01]  /*98a0*/  SHF.L.U32 R4, R6, 0x1f, RZ ;  /* 0x0000001f06047819 */ /* 0x000fe200000006ff */
[----:B-1----:R-:W-:Y:S06]  /*98b0*/  @!P0 BRA `(.L_x_313) ;  /* 0x00000004001c8947 */ /* 0x002fec0003800000 */
.L_x_327:
[----:B------:R-:W1:Y:S01]  /*98c0*/  SYNCS.PHASECHK.TRANS64.TRYWAIT P0, [R9+URZ], R4 ;  /* 0x00000004090075a7 */ /* 0x000e62000800017f */
[----:B------:R-:W-:-:S05]  /*98d0*/  VIADD R0, R7, 0x1 ;  /* 0x0000000107007836 */ /* 0x000fca0000000000 */
[----:B------:R-:W-:-:S04]  /*98e0*/  ISETP.NE.AND P1, PT, R0, 0x5, PT ;  /* 0x000000050000780c */ /* 0x000fc80003f25270 */
[----:B------:R-:W-:Y:S02]  /*98f0*/  SEL R3, RZ, 0x1, P1 ;  /* 0x00000001ff037807 */ /* 0x000fe40000800000 */
[----:B------:R-:W-:Y:S02]  /*9900*/  SEL R7, R0, RZ, P1 ;  /* 0x000000ff00077207 */ /* 0x000fe40000800000 */
[----:B------:R-:W-:-:S03]  /*9910*/  LOP3.LUT R11, R6, R3, RZ, 0x3c, !PT ;  /* 0x00000003060b7212 */ /* 0x000fc600078e3cff */
[----:B------:R-:W-:Y:S01]  /*9920*/  IMAD R6, R7, 0x8, R2 ;  /* 0x0000000807067824 */ /* 0x000fe200078e0202 */
[----:B0-----:R-:W-:Y:S01]  /*9930*/  SHF.L.U32 R5, R11, 0x1f, RZ ;  /* 0x0000001f0b057819 */ /* 0x001fe200000006ff */
[----:B-1----:R-:W-:Y:S06]  /*9940*/  @!P0 BRA `(.L_x_314) ;  /* 0x00000004000c8947 */ /* 0x002fec0003800000 */
.L_x_328:
[----:B------:R-:W1:Y:S01]  /*9950*/  SYNCS.PHASECHK.TRANS64.TRYWAIT P0, [R6+URZ], R5 ;  /* 0x00000005060075a7 */ /* 0x000e62000800017f */
[----:B------:R-:W-:-:S05]  /*9960*/  VIADD R0, R7, 0x1 ;  /* 0x0000000107007836 */ /* 0x000fca0000000000 */
[----:B------:R-:W-:-:S04]  /*9970*/  ISETP.NE.AND P1, PT, R0, 0x5, PT ;  /* 0x000000050000780c */ /* 0x000fc80003f25270 */
[----:B0-----:R-:W-:Y:S02]  /*9980*/  SEL R4, RZ, 0x1, P1 ;  /* 0x00000001ff047807 */ /* 0x001fe40000800000 */
[----:B------:R-:W-:Y:S02]  /*9990*/  SEL R3, R0, RZ, P1 ;  /* 0x000000ff00037207 */ /* 0x000fe40000800000 */
[----:B------:R-:W-:Y:S01]  /*99a0*/  LOP3.LUT R0, R11, R4, RZ, 0x3c, !PT ;  /* 0x000000040b007212 */ /* 0x000fe200078e3cff */
[----:B-1----:R-:W-:Y:S06]  /*99b0*/  @!P0 BRA `(.L_x_315) ;  /* 0x0000000400048947 */ /* 0x002fec0003800000 */
.L_x_329:
[----:B------:R-:W-:Y:S01]  /*99c0*/  IMAD R3, R3, 0x8, R2 ;  /* 0x0000000803037824 */ /* 0x000fe200078e0202 */
[----:B------:R-:W-:-:S07]  /*99d0*/  SHF.L.U32 R0, R0, 0x1f, RZ ;  /* 0x0000001f00007819 */ /* 0x000fce00000006ff */
.L_x_316:
[----:B-1----:R1:W2:Y:S02]  /*99e0*/  SYNCS.PHASECHK.TRANS64.TRYWAIT P0, [R3+URZ], R0 ;  /* 0x00000000030075a7 */ /* 0x0022a4000800017f */
[----:B--2---:R-:W-:Y:S05]  /*99f0*/  @!P0 NANOSLEEP.SYNCS 0x989680 ;  /* 0x009896800000895d */ /* 0x004fea0003900000 */
[----:B------:R-:W2:Y:S02]  /*9a00*/  @!P0 SYNCS.PHASECHK.TRANS64 P0, [R3+URZ], R0 ;  /* 0x00000000030085a7 */ /* 0x000ea4000800007f */
[----:B--2---:R-:W-:Y:S05]  /*9a10*/  @!P0 BRA `(.L_x_316) ;  /* 0xfffffffc00f08947 */ /* 0x004fea000383ffff */
.L_x_310:
[----:B------:R-:W-:Y:S05]  /*9a20*/  BSYNC B0 ;  /* 0x0000000000007941 */ /* 0x000fea0003800000 */
.L_x_309:
[----:B------:R-:W-:Y:S05]  /*9a30*/  EXIT ;  /* 0x000000000000794d */ /* 0x000fea0003800000 */
.L_x_15:
[----:B-1----:R1:W2:Y:S02]  /*9a40*/  SYNCS.PHASECHK.TRANS64.TRYWAIT P0, [R157+URZ], R0 ;  /* 0x000000009d0075a7 */ /* 0x0022a4000800017f */
[----:B--2---:R-:W-:Y:S05]  /*9a50*/  @!P0 NANOSLEEP.SYNCS 0x989680 ;  /* 0x009896800000895d */ /* 0x004fea0003900000 */
[----:B------:R-:W2:Y:S02]  /*9a60*/  @!P0 SYNCS.PHASECHK.TRANS64 P0, [R157+URZ], R0 ;  /* 0x000000009d0085a7 */ /* 0x000ea4000800007f */
[----:B--2---:R-:W-:Y:S05]  /*9a70*/  @!P0 BRA `(.L_x_15) ;  /* 0xfffffffc00f08947 */ /* 0x004fea000383ffff */
[----:B------:R-:W-:Y:S05]  /*9a80*/  BRA `(.L_x_317) ;  /* 0xffffff7800807947 */ /* 0x000fea000383ffff */
.L_x_20:
[----:B--2---:R2:W3:Y:S02]  /*9a90*/  SYNCS.PHASECHK.TRANS64.TRYWAIT P1, [R3+URZ], R0 ;  /* 0x00000000030075a7 */ /* 0x0044e4000802017f */
[----:B---3--:R-:W-:Y:S05]  /*9aa0*/  @!P1 NANOSLEEP.SYNCS 0x989680 ;  /* 0x009896800000995d */ /* 0x008fea0003900000 */
[----:B------:R-:W3:Y:S02]  /*9ab0*/  @!P1 SYNCS.PHASECHK.TRANS64 P1, [R3+URZ], R0 ;  /* 0x00000000030095a7 */ /* 0x000ee4000802007f */
[----:B---3--:R-:W-:Y:S05]  /*9ac0*/  @!P1 BRA `(.L_x_20) ;  /* 0xfffffffc00f09947 */ /* 0x008fea000383ffff */
[----:B------:R-:W-:Y:S05]  /*9ad0*/  BRA `(.L_x_19) ;  /* 0xffffff7800f07947 */ /* 0x000fea000383ffff */
.L_x_25:
[----:B--2---:R-:W-:-:S04]  /*9ae0*/  IMAD.U32 R4, RZ, RZ, UR4 ;  /* 0x00000004ff047e24 */ /* 0x004fc8000f8e00ff */
[----:B------:R2:W3:Y:S03]  /*9af0*/  SYNCS.PHASECHK.TRANS64.TRYWAIT P1, [R4+URZ], R3 ;  /* 0x00000003040075a7 */ /* 0x0004e6000802017f */
[----:B---3--:R-:W-:Y:S05]  /*9b00*/  @!P1 NANOSLEEP.SYNCS 0x989680 ;  /* 0x009896800000995d */ /* 0x008fea0003900000 */
[----:B------:R-:W3:Y:S02]  /*9b10*/  @!P1 SYNCS.PHASECHK.TRANS64 P1, [R4+URZ], R3 ;  /* 0x00000003040095a7 */ /* 0x000ee4000802007f */
[----:B---3--:R-:W-:Y:S05]  /*9b20*/  @!P1 BRA `(.L_x_25) ;  /* 0xfffffffc00ec9947 */ /* 0x008fea000383ffff */
[----:B------:R-:W-:Y:S05]  /*9b30*/  BRA `(.L_x_24) ;  /* 0xffffff7c00c07947 */ /* 0x000fea000383ffff */
.L_x_31:
[----:B-1----:R1:W2:Y:S02]  /*9b40*/  SYNCS.PHASECHK.TRANS64.TRYWAIT P0, [R157+URZ+0x10], R0 ;  /* 0x000010009d0075a7 */ /* 0x0022a4000800017f */
[----:B--2---:R-:W-:Y:S05]  /*9b50*/  @!P0 NANOSLEEP.SYNCS 0x989680 ;  /* 0x009896800000895d */ /* 0x004fea0003900000 */
[----:B------:R-:W2:Y:S02]  /*9b60*/  @!P0 SYNCS.PHASECHK.TRANS64 P0, [R157+URZ+0x10], R0 ;  /* 0x000010009d0085a7 */ /* 0x000ea4000800007f */
[----:B--2---:R-:W-:Y:S05]  /*9b70*/  @!P0 BRA `(.L_x_31) ;  /* 0xfffffffc00f08947 */ /* 0x004fea000383ffff */
[----:B------:R-:W-:Y:S05]  /*9b80*/  BRA `(.L_x_318) ;  /* 0xffffff8000f87947 */ /* 0x000fea000383ffff */
.L_x_296:
[----:B------:R-:W-:Y:S01]  /*9b90*/  BSSY B1, `(.L_x_319) ;  /* 0x0000006000017945 */ /* 0x000fe20003800000 */
[----:B------:R-:W-:-:S07]  /*9ba0*/  IMAD.MOV.U32 R15, RZ, RZ, -0x1 ;  /* 0xffffffffff0f7424 */ /* 0x000fce00078e00ff */
[----:B-----5:R-:W-:Y:S05]  /*9bb0*/  WARPSYNC.COLLECTIVE R15, `(.L_x_320) ;  /* 0x000000000f0c7348 */ /* 0x020fea0003c00000 */
[----:B------:R-:W-:Y:S02]  /*9bc0*/  ELECT P6, UR62, PT ;  /* 0x00000000003e782f */ /* 0x000fe400038c0000 */
[----:B------:R-:W-:Y:S01]  /*9bd0*/  MOV R14, UR62 ;  /* 0x0000003e000e7c02 */ /* 0x000fe20008000f00 */
[----:B-----5:R-:W-:Y:S10]  /*9be0*/  ENDCOLLECTIVE ;  /* 0x000000000000791b */ /* 0x020ff40003800000 */
.L_x_320:
[----:B------:R-:W-:Y:S05]  /*9bf0*/  BSYNC B1 ;  /* 0x0000000000017941 */ /* 0x000fea0003800000 */
.L_x_319:
[----:B------:R-:W-:Y:S05]  /*9c00*/  BRA `(.L_x_321) ;  /* 0xffffffec00e07947 */ /* 0x000fea000383ffff */
.L_x_299:
[----:B0-----:R0:W1:Y:S02]  /*9c10*/  SYNCS.PHASECHK.TRANS64.TRYWAIT P1, [R10+URZ+0x28], R5 ;  /* 0x000028050a0075a7 */ /* 0x001064000802017f */
[----:B-1----:R-:W-:Y:S05]  /*9c20*/  @!P1 NANOSLEEP.SYNCS 0x989680 ;  /* 0x009896800000995d */ /* 0x002fea0003900000 */
[----:B------:R-:W1:Y:S02]  /*9c30*/  @!P1 SYNCS.PHASECHK.TRANS64 P1, [R10+URZ+0x28], R5 ;  /* 0x000028050a0095a7 */ /* 0x000e64000802007f */
[----:B-1----:R-:W-:Y:S05]  /*9c40*/  @!P1 BRA `(.L_x_299) ;  /* 0xfffffffc00f09947 */ /* 0x002fea000383ffff */
[----:B------:R-:W-:Y:S05]  /*9c50*/  BRA `(.L_x_322) ;  /* 0xfffffff000147947 */ /* 0x000fea000383ffff */
.L_x_308:
[----:B------:R-:W-:Y:S01]  /*9c60*/  BSSY B0, `(.L_x_323) ;  /* 0x0000006000007945 */ /* 0x000fe20003800000 */
[----:B------:R-:W-:-:S07]  /*9c70*/  IMAD.MOV.U32 R15, RZ, RZ, -0x1 ;  /* 0xffffffffff0f7424 */ /* 0x000fce00078e00ff */
[----:B-----5:R-:W-:Y:S05]  /*9c80*/  WARPSYNC.COLLECTIVE R15, `(.L_x_324) ;  /* 0x000000000f0c7348 */ /* 0x020fea0003c00000 */
[----:B------:R-:W-:Y:S02]  /*9c90*/  ELECT P6, UR62, PT ;  /* 0x00000000003e782f */ /* 0x000fe400038c0000 */
[----:B------:R-:W-:Y:S01]  /*9ca0*/  MOV R14, UR62 ;  /* 0x0000003e000e7c02 */ /* 0x000fe20008000f00 */
[----:B-----5:R-:W-:Y:S10]  /*9cb0*/  ENDCOLLECTIVE ;  /* 0x000000000000791b */ /* 0x020ff40003800000 */
.L_x_324:
[----:B------:R-:W-:Y:S05]  /*9cc0*/  BSYNC B0 ;  /* 0x0000000000007941 */ /* 0x000fea0003800000 */
.L_x_323:
[----:B------:R-:W-:Y:S05]  /*9cd0*/  BRA `(.L_x_325) ;  /* 0xfffffff800807947 */ /* 0x000fea000383ffff */
.L_x_312:
[----:B0-----:R0:W1:Y:S02]  /*9ce0*/  SYNCS.PHASECHK.TRANS64.TRYWAIT P0, [R9+URZ], R4 ;  /* 0x00000004090075a7 */ /* 0x001064000800017f */
[----:B-1----:R-:W-:Y:S05]  /*9cf0*/  @!P0 NANOSLEEP.SYNCS 0x989680 ;  /* 0x009896800000895d */ /* 0x002fea0003900000 */
[----:B------:R-:W1:Y:S02]  /*9d00*/  @!P0 SYNCS.PHASECHK.TRANS64 P0, [R9+URZ], R4 ;  /* 0x00000004090085a7 */ /* 0x000e64000800007f */
[----:B-1----:R-:W-:Y:S05]  /*9d10*/  @!P0 BRA `(.L_x_312) ;  /* 0xfffffffc00f08947 */ /* 0x002fea000383ffff */
[----:B------:R-:W-:Y:S05]  /*9d20*/  BRA `(.L_x_326) ;  /* 0xfffffff800c07947 */ /* 0x000fea000383ffff */
.L_x_313:
[----:B0-----:R0:W1:Y:S02]  /*9d30*/  SYNCS.PHASECHK.TRANS64.TRYWAIT P0, [R8+URZ], R5 ;  /* 0x00000005080075a7 */ /* 0x001064000800017f */
[----:B-1----:R-:W-:Y:S05]  /*9d40*/  @!P0 NANOSLEEP.SYNCS 0x989680 ;  /* 0x009896800000895d */ /* 0x002fea0003900000 */
[----:B------:R-:W1:Y:S02]  /*9d50*/  @!P0 SYNCS.PHASECHK.TRANS64 P0, [R8+URZ], R5 ;  /* 0x00000005080085a7 */ /* 0x000e64000800007f */
[----:B-1----:R-:W-:Y:S05]  /*9d60*/  @!P0 BRA `(.L_x_313) ;  /* 0xfffffffc00f08947 */ /* 0x002fea000383ffff */
[----:B------:R-:W-:Y:S05]  /*9d70*/  BRA `(.L_x_327) ;  /* 0xfffffff800d07947 */ /* 0x000fea000383ffff */
.L_x_314:
[----:B0-----:R0:W1:Y:S02]  /*9d80*/  SYNCS.PHASECHK.TRANS64.TRYWAIT P0, [R9+URZ], R4 ;  /* 0x00000004090075a7 */ /* 0x001064000800017f */
[----:B-1----:R-:W-:Y:S05]  /*9d90*/  @!P0 NANOSLEEP.SYNCS 0x989680 ;  /* 0x009896800000895d */ /* 0x002fea0003900000 */
[----:B------:R-:W1:Y:S02]  /*9da0*/  @!P0 SYNCS.PHASECHK.TRANS64 P0, [R9+URZ], R4 ;  /* 0x00000004090085a7 */ /* 0x000e64000800007f */
[----:B-1----:R-:W-:Y:S05]  /*9db0*/  @!P0 BRA `(.L_x_314) ;  /* 0xfffffffc00f08947 */ /* 0x002fea000383ffff */
[----:B------:R-:W-:Y:S05]  /*9dc0*/  BRA `(.L_x_328) ;  /* 0xfffffff800e07947 */ /* 0x000fea000383ffff */
.L_x_315:
[----:B0-----:R0:W1:Y:S02]  /*9dd0*/  SYNCS.PHASECHK.TRANS64.TRYWAIT P0, [R6+URZ], R5 ;  /* 0x00000005060075a7 */ /* 0x001064000800017f */
[----:B-1----:R-:W-:Y:S05]  /*9de0*/  @!P0 NANOSLEEP.SYNCS 0x989680 ;  /* 0x009896800000895d */ /* 0x002fea0003900000 */
[----:B------:R-:W1:Y:S02]  /*9df0*/  @!P0 SYNCS.PHASECHK.TRANS64 P0, [R6+URZ], R5 ;  /* 0x00000005060085a7 */ /* 0x000e64000800007f */
[----:B-1----:R-:W-:Y:S05]  /*9e00*/  @!P0 BRA `(.L_x_315) ;  /* 0xfffffffc00f08947 */ /* 0x002fea000383ffff */
[----:B------:R-:W-:Y:S05]  /*9e10*/  BRA `(.L_x_329) ;  /* 0xfffffff800e87947 */ /* 0x000fea000383ffff */
.L_x_330:
[----:B------:R-:W-:-:S00]  /*9e20*/  BRA `(.L_x_330) ;  /* 0xfffffffc00fc7947 */ /* 0x000fc0000383ffff */
[----:B------:R-:W-:-:S00]  /*9e30*/  NOP ;  /* 0x0000000000007918 */ /* 0x000fc00000000000 */
        /* <DEDUP_REMOVED lines=12> */
.L_x_331:


//--------------------- .nv.global.init           --------------------------
	.section	.nv.global.init,"aw",@progbits
.nv.global.init:
	.type		$str$22,@object
	.size		$str$22,($str$23 - $str$22)
$str$22:
        /*0000*/ 	.byte	0x6b, 0x5f, 0x74, 0x69, 0x6c, 0x65, 0x5f, 0x63, 0x6f, 0x75, 0x6e, 0x74, 0x20, 0x3e, 0x3d, 0x20
        /*0010*/ 	.byte	0x31, 0x00
	.type		$str$23,@object
	.size		$str$23,(__unnamed_1 - $str$23)
$str$23:
        /*0012*/ 	.byte	0x2f, 0x74, 0x6d, 0x70, 0x2f, 0x63, 0x75, 0x74, 0x6c, 0x61, 0x73, 0x73, 0x5f, 0x73, 0x77, 0x65
        /*0022*/ 	.byte	0x65, 0x70, 0x5f, 0x73, 0x72, 0x63, 0x2f, 0x69, 0x6e, 0x63, 0x6c, 0x75, 0x64, 0x65, 0x2f, 0x63
        /*0032*/ 	.byte	0x75, 0x74, 0x6c, 0x61, 0x73, 0x73, 0x2f, 0x67, 0x65, 0x6d, 0x6d, 0x2f, 0x63, 0x6f, 0x6c, 0x6c
        /*0042*/ 	.byte	0x65, 0x63, 0x74, 0x69, 0x76, 0x65, 0x2f, 0x73, 0x6d, 0x39, 0x30, 0x5f, 0x6d, 0x6d, 0x61, 0x5f
        /*0052*/ 	.byte	0x74, 0x6d, 0x61, 0x5f, 0x67, 0x6d, 0x6d, 0x61, 0x5f, 0x73, 0x73, 0x5f, 0x77, 0x61, 0x72, 0x70
        /*0062*/ 	.byte	0x73, 0x70, 0x65, 0x63, 0x69, 0x61, 0x6c, 0x69, 0x7a, 0x65, 0x64, 0x2e, 0x68, 0x70, 0x70, 0x00
	.type		__unnamed_1,@object
	.size		__unnamed_1,(.L_0 - __unnamed_1)
__unnamed_1:
        /*0072*/ 	.byte	0x76, 0x6f, 0x69, 0x64, 0x20, 0x63, 0x75, 0x74, 0x6c, 0x61, 0x73, 0x73, 0x3a, 0x3a, 0x67, 0x65
        /* <DEDUP_REMOVED lines=172> */
        /*0b42*/ 	.byte	0x00
.L_0:


//--------------------- .nv.shared._ZN7cutlass13device_kernelINS_4gemm6kernel13GemmUniversalIN4cute5tupleIJiiiiEEENS1_10collective13CollectiveMmaINS1_34MainloopSm90TmaGmmaWarpSpecializedILi5ENS5_IJNS4_1CILi1EEESB_SB_EEENS1_32KernelTmaWarpSpecializedPingpongEEENS5_IJNSA_ILi64EEENSA_ILi256EEENSA_ILi128EEEEEEaNS5_IJlSB_lEEEaSJ_NS4_8TiledMMAINS4_8MMA_AtomIJNS4_4SM904GMMA27MMA_64x256x32_S32S8S8_SS_TNEEEENS4_6LayoutISC_NS5_IJNSA_ILi0EEESR_SR_EEEEENS5_IJNS4_10UnderscoreESU_SU_EEEEENS4_13SM90_TMA_LOADENS4_14ComposedLayoutINS4_7SwizzleILi3ELi4ELi3EEENS4_18smem_ptr_flag_bitsILi8EEENSQ_INS5_IJNSA_ILi8EEESH_EEENS5_IJSH_SB_EEEEEEEvNS4_8identityESX_S17_vS18_EENS_8epilogue10collective6detail29Sm90TmaWarpSpecializedAdapterINS1B_15DefaultEpilogueIaSJ_SJ_NS1A_6thread17LinearCombinationIaLi1EiiLNS1F_9ScaleType4KindE0ELNS_15FloatRoundStyleE2EaEENS1_15EpilogueDefaultEEEEEvvEEEEvNT_6ParamsE --------------------------
	.section	.nv.shared._ZN7cutlass13device_kernelINS_4gemm6kernel13GemmUniversalIN4cute5tupleIJiiiiEEENS1_10collective13CollectiveMmaINS1_34MainloopSm90TmaGmmaWarpSpecializedILi5ENS5_IJNS4_1CILi1EEESB_SB_EEENS1_32KernelTmaWarpSpecializedPingpongEEENS5_IJNSA_ILi64EEENSA_ILi256EEENSA_ILi128EEEEEEaNS5_IJlSB_lEEEaSJ_NS4_8TiledMMAINS4_8MMA_AtomIJNS4_4SM904GMMA27MMA_64x256x32_S32S8S8_SS_TNEEEENS4_6LayoutISC_NS5_IJNSA_ILi0EEESR_SR_EEEEENS5_IJNS4_10UnderscoreESU_SU_EEEEENS4_13SM90_TMA_LOADENS4_14ComposedLayoutINS4_7SwizzleILi3ELi4ELi3EEENS4_18smem_ptr_flag_bitsILi8EEENSQ_INS5_IJNSA_ILi8EEESH_EEENS5_IJSH_SB_EEEEEEEvNS4_8identityESX_S17_vS18_EENS_8epilogue10collective6detail29Sm90TmaWarpSpecializedAdapterINS1B_15DefaultEpilogueIaSJ_SJ_NS1A_6thread17LinearCombinationIaLi1EiiLNS1F_9ScaleType4KindE0ELNS_15FloatRoundStyleE2EaEENS1_15EpilogueDefaultEEEEEvvEEEEvNT_6ParamsE,"aw",@nobits
	.sectionflags	@""
	.align	16
	.zero		1024


//--------------------- .nv.shared.reserved.0     --------------------------
	.section	.nv.shared.reserved.0,"aw",@nobits
	.weak		__nv_reservedSMEM_offset_0_alias
	.size		__nv_reservedSMEM_offset_0_alias, 0, 0
	.other		__nv_reservedSMEM_offset_0_alias,@"STO_CUDA_RESERVED_SHARED STV_DEFAULT"
__nv_reservedSMEM_offset_0_alias:
	.zero		0


//--------------------- .nv.global                --------------------------
	.section	.nv.global,"aw",@nobits
.nv.global:
	.type		_ZN39_INTERNAL_80a11cd8_4_k_cu_ead9c298_40924cute1_E,@object
	.size		_ZN39_INTERNAL_80a11cd8_4_k_cu_ead9c298_40924cute1_E,(_ZN39_INTERNAL_80a11cd8_4_k_cu_ead9c298_40924cuda3std3__45__cpo6cbeginE - _ZN39_INTERNAL_80a11cd8_4_k_cu_ead9c298_40924cute1_E)
_ZN39_INTERNAL_80a11cd8_4_k_cu_ead9c298_40924cute1_E:
	.zero		1
	.type		_ZN39_INTERNAL_80a11cd8_4_k_cu_ead9c298_40924cuda3std3__45__cpo6cbeginE,@object
	.size		_ZN39_INTERNAL_80a11cd8_4_k_cu_ead9c298_40924cuda3std3__45__cpo6cbeginE,(_ZN39_INTERNAL_80a11cd8_4_k_cu_ead9c298_40924cuda3std3__48in_placeE - _ZN39_INTERNAL_80a11cd8_4_k_cu_ead9c298_40924cuda3std3__45__cpo6cbeginE)
_ZN39_INTERNAL_80a11cd8_4_k_cu_ead9c298_40924cuda3std3__45__cpo6cbeginE:
	.zero		1
	.type		_ZN39_INTERNAL_80a11cd8_4_k_cu_ead9c298_40924cuda3std3__48in_placeE,@object
	.size		_ZN39_INTERNAL_80a11cd8_4_k_cu_ead9c298_40924cuda3std3__48in_placeE,(_ZN39_INTERNAL_80a11cd8_4_k_cu_ead9c298_40924cuda3std6ranges3__45__cpo9iter_moveE - _ZN39_INTERNAL_80a11cd8_4_k_cu_ead9c298_40924cuda3std3__48in_placeE)
_ZN39_INTERNAL_80a11cd8_4_k_cu_ead9c298_40924cuda3std3__48in_placeE:
	.zero		1
	.type		_ZN39_INTERNAL_80a11cd8_4_k_cu_ead9c298_40924cuda3std6ranges3__45__cpo9iter_moveE,@object
	.size		_ZN39_INTERNAL_80a11cd8_4_k_cu_ead9c298_40924cuda3std6ranges3__45__cpo9iter_moveE,(_ZN39_INTERNAL_80a11cd8_4_k_cu_ead9c298_40924cuda3std3__45__cpo5beginE - _ZN39_INTERNAL_80a11cd8_4_k_cu_ead9c298_40924cuda3std6ranges3__45__cpo9iter_moveE)
_ZN39_INTERNAL_80a11cd8_4_k_cu_ead9c298_40924cuda3std6ranges3__45__cpo9iter_moveE:
	.zero		1
	.type		_ZN39_INTERNAL_80a11cd8_4_k_cu_ead9c298_40924cuda3std3__45__cpo5beginE,@object
	.size		_ZN39_INTERNAL_80a11cd8_4_k_cu_ead9c298_40924cuda3std3__45__cpo5beginE,(_ZN39_INTERNAL_80a11cd8_4_k_cu_ead9c298_40924cuda3std3__441_GLOBAL__N__80a11cd8_4_k_cu_ead9c298_40926ignoreE - _ZN39_INTERNAL_80a11cd8_4_k_cu_ead9c298_40924cuda3std3__45__cpo5beginE)
_ZN39_INTERNAL_80a11cd8_4_k_cu_ead9c298_40924cuda3std3__45__cpo5beginE:
	.zero		1
	.type		_ZN39_INTERNAL_80a11cd8_4_k_cu_ead9c298_40924cuda3std3__441_GLOBAL__N__80a11cd8_4_k_cu_ead9c298_40926ignoreE,@object
	.size		_ZN39_INTERNAL_80a11cd8_4_k_cu_ead9c298_40924cuda3std3__441_GLOBAL__N__80a11cd8_4_k_cu_ead9c298_40926ignoreE,(_ZN39_INTERNAL_80a11cd8_4_k_cu_ead9c298_40924cute7productE - _ZN39_INTERNAL_80a11cd8_4_k_cu_ead9c298_40924cuda3std3__441_GLOBAL__N__80a11cd8_4_k_cu_ead9c298_40926ignoreE)
_ZN39_INTERNAL_80a11cd8_4_k_cu_ead9c298_40924cuda3std3__441_GLOBAL__N__80a11cd8_4_k_cu_ead9c298_40926ignoreE:
	.zero		1
	.type		_ZN39_INTERNAL_80a11cd8_4_k_cu_ead9c298_40924cute7productE,@object
	.size		_ZN39_INTERNAL_80a11cd8_4_k_cu_ead9c298_40924cute7productE,(_ZN39_INTERNAL_80a11cd8_4_k_cu_ead9c298_40924cuda3std3__45__cpo3endE - _ZN39_INTERNAL_80a11cd8_4_k_cu_ead9c298_40924cute7productE)
_ZN39_INTERNAL_80a11cd8_4_k_cu_ead9c298_40924cute7productE:
	.zero		1
	.type		_ZN39_INTERNAL_80a11cd8_4_k_cu_ead9c298_40924cuda3std3__45__cpo3endE,@object
	.size		_ZN39_INTERNAL_80a11cd8_4_k_cu_ead9c298_40924cuda3std3__45__cpo3endE,(_ZN39_INTERNAL_80a11cd8_4_k_cu_ead9c298_40924cuda3std3__419piecewise_constructE - _ZN39_INTERNAL_80a11cd8_4_k_cu_ead9c298_40924cuda3std3__45__cpo3endE)
_ZN39_INTERNAL_80a11cd8_4_k_cu_ead9c298_40924cuda3std3__45__cpo3endE:
	.zero		1
	.type		_ZN39_INTERNAL_80a11cd8_4_k_cu_ead9c298_40924cuda3std3__419piecewise_constructE,@object
	.size		_ZN39_INTERNAL_80a11cd8_4_k_cu_ead9c298_40924cuda3std3__419piecewise_constructE,(_ZN39_INTERNAL_80a11cd8_4_k_cu_ead9c298_40924cuda3std3__45__cpo4cendE - _ZN39_INTERNAL_80a11cd8_4_k_cu_ead9c298_40924cuda3std3__419piecewise_constructE)
_ZN39_INTERNAL_80a11cd8_4_k_cu_ead9c298_40924cuda3std3__419piecewise_constructE:
	.zero		1
	.type		_ZN39_INTERNAL_80a11cd8_4_k_cu_ead9c298_40924cuda3std3__45__cpo4cendE,@object
	.size		_ZN39_INTERNAL_80a11cd8_4_k_cu_ead9c298_40924cuda3std3__45__cpo4cendE,(_ZN39_INTERNAL_80a11cd8_4_k_cu_ead9c298_40924cuda3std6ranges3__45__cpo4swapE - _ZN39_INTERNAL_80a11cd8_4_k_cu_ead9c298_40924cuda3std3__45__cpo4cendE)
_ZN39_INTERNAL_80a11cd8_4_k_cu_ead9c298_40924cuda3std3__45__cpo4cendE:
	.zero		1
	.type		_ZN39_INTERNAL_80a11cd8_4_k_cu_ead9c298_40924cuda3std6ranges3__45__cpo4swapE,@object
	.size		_ZN39_INTERNAL_80a11cd8_4_k_cu_ead9c298_40924cuda3std6ranges3__45__cpo4swapE,(.L_8 - _ZN39_INTERNAL_80a11cd8_4_k_cu_ead9c298_40924cuda3std6ranges3__45__cpo4swapE)
_ZN39_INTERNAL_80a11cd8_4_k_cu_ead9c298_40924cuda3std6ranges3__45__cpo4swapE:
	.zero		1
.L_8:


//--------------------- .nv.constant0._ZN7cutlass13device_kernelINS_4gemm6kernel13GemmUniversalIN4cute5tupleIJiiiiEEENS1_10collective13CollectiveMmaINS1_34MainloopSm90TmaGmmaWarpSpecializedILi5ENS5_IJNS4_1CILi1EEESB_SB_EEENS1_32KernelTmaWarpSpecializedPingpongEEENS5_IJNSA_ILi64EEENSA_ILi256EEENSA_ILi128EEEEEEaNS5_IJlSB_lEEEaSJ_NS4_8TiledMMAINS4_8MMA_AtomIJNS4_4SM904GMMA27MMA_64x256x32_S32S8S8_SS_TNEEEENS4_6LayoutISC_NS5_IJNSA_ILi0EEESR_SR_EEEEENS5_IJNS4_10UnderscoreESU_SU_EEEEENS4_13SM90_TMA_LOADENS4_14ComposedLayoutINS4_7SwizzleILi3ELi4ELi3EEENS4_18smem_ptr_flag_bitsILi8EEENSQ_INS5_IJNSA_ILi8EEESH_EEENS5_IJSH_SB_EEEEEEEvNS4_8identityESX_S17_vS18_EENS_8epilogue10collective6detail29Sm90TmaWarpSpecializedAdapterINS1B_15DefaultEpilogueIaSJ_SJ_NS1A_6thread17LinearCombinationIaLi1EiiLNS1F_9ScaleType4KindE0ELNS_15FloatRoundStyleE2EaEENS1_15EpilogueDefaultEEEEEvvEEEEvNT_6ParamsE --------------------------
	.section	.nv.constant0._ZN7cutlass13device_kernelINS_4gemm6kernel13GemmUniversalIN4cute5tupleIJiiiiEEENS1_10collective13CollectiveMmaINS1_34MainloopSm90TmaGmmaWarpSpecializedILi5ENS5_IJNS4_1CILi1EEESB_SB_EEENS1_32KernelTmaWarpSpecializedPingpongEEENS5_IJNSA_ILi64EEENSA_ILi256EEENSA_ILi128EEEEEEaNS5_IJlSB_lEEEaSJ_NS4_8TiledMMAINS4_8MMA_AtomIJNS4_4SM904GMMA27MMA_64x256x32_S32S8S8_SS_TNEEEENS4_6LayoutISC_NS5_IJNSA_ILi0EEESR_SR_EEEEENS5_IJNS4_10UnderscoreESU_SU_EEEEENS4_13SM90_TMA_LOADENS4_14ComposedLayoutINS4_7SwizzleILi3ELi4ELi3EEENS4_18smem_ptr_flag_bitsILi8EEENSQ_INS5_IJNSA_ILi8EEESH_EEENS5_IJSH_SB_EEEEEEEvNS4_8identityESX_S17_vS18_EENS_8epilogue10collective6detail29Sm90TmaWarpSpecializedAdapterINS1B_15DefaultEpilogueIaSJ_SJ_NS1A_6thread17LinearCombinationIaLi1EiiLNS1F_9ScaleType4KindE0ELNS_15FloatRoundStyleE2EaEENS1_15EpilogueDefaultEEEEEvvEEEEvNT_6ParamsE,"a",@progbits
	.sectionflags	@""
	.align	4
.nv.constant0._ZN7cutlass13device_kernelINS_4gemm6kernel13GemmUniversalIN4cute5tupleIJiiiiEEENS1_10collective13CollectiveMmaINS1_34MainloopSm90TmaGmmaWarpSpecializedILi5ENS5_IJNS4_1CILi1EEESB_SB_EEENS1_32KernelTmaWarpSpecializedPingpongEEENS5_IJNSA_ILi64EEENSA_ILi256EEENSA_ILi128EEEEEEaNS5_IJlSB_lEEEaSJ_NS4_8TiledMMAINS4_8MMA_AtomIJNS4_4SM904GMMA27MMA_64x256x32_S32S8S8_SS_TNEEEENS4_6LayoutISC_NS5_IJNSA_ILi0EEESR_SR_EEEEENS5_IJNS4_10UnderscoreESU_SU_EEEEENS4_13SM90_TMA_LOADENS4_14ComposedLayoutINS4_7SwizzleILi3ELi4ELi3EEENS4_18smem_ptr_flag_bitsILi8EEENSQ_INS5_IJNSA_ILi8EEESH_EEENS5_IJSH_SB_EEEEEEEvNS4_8identityESX_S17_vS18_EENS_8epilogue10collective6detail29Sm90TmaWarpSpecializedAdapterINS1B_15DefaultEpilogueIaSJ_SJ_NS1A_6thread17LinearCombinationIaLi1EiiLNS1F_9ScaleType4KindE0ELNS_15FloatRoundStyleE2EaEENS1_15EpilogueDefaultEEEEEvvEEEEvNT_6ParamsE:
	.zero		1664


//--------------------- SYMBOLS --------------------------

	.type		.nv.reservedSmem.offset0,@object
	.size		.nv.reservedSmem.offset0,0x4
	.type		__assertfail,@function
